//
// Generated by NVIDIA NVVM Compiler
//
// Compiler Build ID: CL-36424714
// Cuda compilation tools, release 13.0, V13.0.88
// Based on NVVM 20.0.0
//

.version 9.0
.target sm_100
.address_size 64

	// .globl	_Z13updateE_2DmapPfS_S_S_S_S_S_S_S_S_S_S_S_S_S_fiii

.visible .entry _Z13updateE_2DmapPfS_S_S_S_S_S_S_S_S_S_S_S_S_S_fiii(
	.param .u64 .ptr .align 1 _Z13updateE_2DmapPfS_S_S_S_S_S_S_S_S_S_S_S_S_S_fiii_param_0,
	.param .u64 .ptr .align 1 _Z13updateE_2DmapPfS_S_S_S_S_S_S_S_S_S_S_S_S_S_fiii_param_1,
	.param .u64 .ptr .align 1 _Z13updateE_2DmapPfS_S_S_S_S_S_S_S_S_S_S_S_S_S_fiii_param_2,
	.param .u64 .ptr .align 1 _Z13updateE_2DmapPfS_S_S_S_S_S_S_S_S_S_S_S_S_S_fiii_param_3,
	.param .u64 .ptr .align 1 _Z13updateE_2DmapPfS_S_S_S_S_S_S_S_S_S_S_S_S_S_fiii_param_4,
	.param .u64 .ptr .align 1 _Z13updateE_2DmapPfS_S_S_S_S_S_S_S_S_S_S_S_S_S_fiii_param_5,
	.param .u64 .ptr .align 1 _Z13updateE_2DmapPfS_S_S_S_S_S_S_S_S_S_S_S_S_S_fiii_param_6,
	.param .u64 .ptr .align 1 _Z13updateE_2DmapPfS_S_S_S_S_S_S_S_S_S_S_S_S_S_fiii_param_7,
	.param .u64 .ptr .align 1 _Z13updateE_2DmapPfS_S_S_S_S_S_S_S_S_S_S_S_S_S_fiii_param_8,
	.param .u64 .ptr .align 1 _Z13updateE_2DmapPfS_S_S_S_S_S_S_S_S_S_S_S_S_S_fiii_param_9,
	.param .u64 .ptr .align 1 _Z13updateE_2DmapPfS_S_S_S_S_S_S_S_S_S_S_S_S_S_fiii_param_10,
	.param .u64 .ptr .align 1 _Z13updateE_2DmapPfS_S_S_S_S_S_S_S_S_S_S_S_S_S_fiii_param_11,
	.param .u64 .ptr .align 1 _Z13updateE_2DmapPfS_S_S_S_S_S_S_S_S_S_S_S_S_S_fiii_param_12,
	.param .u64 .ptr .align 1 _Z13updateE_2DmapPfS_S_S_S_S_S_S_S_S_S_S_S_S_S_fiii_param_13,
	.param .u64 .ptr .align 1 _Z13updateE_2DmapPfS_S_S_S_S_S_S_S_S_S_S_S_S_S_fiii_param_14,
	.param .f32 _Z13updateE_2DmapPfS_S_S_S_S_S_S_S_S_S_S_S_S_S_fiii_param_15,
	.param .u32 _Z13updateE_2DmapPfS_S_S_S_S_S_S_S_S_S_S_S_S_S_fiii_param_16,
	.param .u32 _Z13updateE_2DmapPfS_S_S_S_S_S_S_S_S_S_S_S_S_S_fiii_param_17,
	.param .u32 _Z13updateE_2DmapPfS_S_S_S_S_S_S_S_S_S_S_S_S_S_fiii_param_18
)
{
	.reg .pred 	%p<14>;
	.reg .b32 	%r<53>;
	.reg .b32 	%f<139>;
	.reg .b64 	%rd<117>;

	ld.param.u64 	%rd16, [_Z13updateE_2DmapPfS_S_S_S_S_S_S_S_S_S_S_S_S_S_fiii_param_0];
	ld.param.u64 	%rd17, [_Z13updateE_2DmapPfS_S_S_S_S_S_S_S_S_S_S_S_S_S_fiii_param_2];
	ld.param.u64 	%rd18, [_Z13updateE_2DmapPfS_S_S_S_S_S_S_S_S_S_S_S_S_S_fiii_param_6];
	ld.param.u64 	%rd19, [_Z13updateE_2DmapPfS_S_S_S_S_S_S_S_S_S_S_S_S_S_fiii_param_10];
	ld.param.u64 	%rd20, [_Z13updateE_2DmapPfS_S_S_S_S_S_S_S_S_S_S_S_S_S_fiii_param_12];
	ld.param.u64 	%rd21, [_Z13updateE_2DmapPfS_S_S_S_S_S_S_S_S_S_S_S_S_S_fiii_param_13];
	ld.param.u64 	%rd22, [_Z13updateE_2DmapPfS_S_S_S_S_S_S_S_S_S_S_S_S_S_fiii_param_14];
	ld.param.u32 	%r25, [_Z13updateE_2DmapPfS_S_S_S_S_S_S_S_S_S_S_S_S_S_fiii_param_16];
	ld.param.u32 	%r26, [_Z13updateE_2DmapPfS_S_S_S_S_S_S_S_S_S_S_S_S_S_fiii_param_17];
	ld.param.u32 	%r24, [_Z13updateE_2DmapPfS_S_S_S_S_S_S_S_S_S_S_S_S_S_fiii_param_18];
	cvta.to.global.u64 	%rd1, %rd22;
	cvta.to.global.u64 	%rd2, %rd17;
	cvta.to.global.u64 	%rd3, %rd19;
	cvta.to.global.u64 	%rd4, %rd21;
	cvta.to.global.u64 	%rd5, %rd20;
	cvta.to.global.u64 	%rd6, %rd16;
	cvta.to.global.u64 	%rd7, %rd18;
	mov.u32 	%r27, %ctaid.x;
	mov.u32 	%r28, %ntid.x;
	mov.u32 	%r29, %tid.x;
	mad.lo.s32 	%r30, %r27, %r28, %r29;
	mov.u32 	%r31, %ctaid.y;
	mov.u32 	%r32, %ntid.y;
	mul.lo.s32 	%r2, %r31, %r32;
	mov.u32 	%r3, %tid.y;
	add.s32 	%r33, %r2, %r3;
	setp.lt.s32 	%p1, %r30, 1;
	add.s32 	%r34, %r25, -1;
	setp.ge.s32 	%p2, %r30, %r34;
	or.pred  	%p3, %p1, %p2;
	setp.eq.s32 	%p4, %r33, 0;
	or.pred  	%p5, %p4, %p3;
	add.s32 	%r35, %r26, -1;
	setp.ge.s32 	%p6, %r33, %r35;
	or.pred  	%p7, %p5, %p6;
	setp.lt.s32 	%p8, %r24, 3;
	or.pred  	%p9, %p7, %p8;
	@%p9 bra 	$L__BB0_7;
	mad.lo.s32 	%r5, %r25, %r33, %r30;
	mul.lo.s32 	%r6, %r26, %r25;
	setp.eq.s32 	%p10, %r24, 3;
	mov.b32 	%r52, 1;
	@%p10 bra 	$L__BB0_5;
	and.b32  	%r38, %r24, 2147483646;
	neg.s32 	%r51, %r38;
	add.s32 	%r39, %r3, %r26;
	add.s32 	%r40, %r39, %r2;
	mad.lo.s32 	%r49, %r25, %r40, %r30;
	add.s32 	%r41, %r40, -1;
	mad.lo.s32 	%r48, %r25, %r41, %r30;
	mov.b32 	%r50, 2;
	mul.wide.s32 	%rd53, %r6, 4;
	mov.u32 	%r47, %r5;
$L__BB0_3:
	ld.param.f32 	%f137, [_Z13updateE_2DmapPfS_S_S_S_S_S_S_S_S_S_S_S_S_S_fiii_param_15];
	ld.param.u64 	%rd115, [_Z13updateE_2DmapPfS_S_S_S_S_S_S_S_S_S_S_S_S_S_fiii_param_11];
	ld.param.u64 	%rd113, [_Z13updateE_2DmapPfS_S_S_S_S_S_S_S_S_S_S_S_S_S_fiii_param_9];
	ld.param.u64 	%rd111, [_Z13updateE_2DmapPfS_S_S_S_S_S_S_S_S_S_S_S_S_S_fiii_param_8];
	ld.param.u64 	%rd109, [_Z13updateE_2DmapPfS_S_S_S_S_S_S_S_S_S_S_S_S_S_fiii_param_7];
	ld.param.u64 	%rd107, [_Z13updateE_2DmapPfS_S_S_S_S_S_S_S_S_S_S_S_S_S_fiii_param_5];
	ld.param.u64 	%rd105, [_Z13updateE_2DmapPfS_S_S_S_S_S_S_S_S_S_S_S_S_S_fiii_param_4];
	ld.param.u64 	%rd103, [_Z13updateE_2DmapPfS_S_S_S_S_S_S_S_S_S_S_S_S_S_fiii_param_3];
	ld.param.u64 	%rd101, [_Z13updateE_2DmapPfS_S_S_S_S_S_S_S_S_S_S_S_S_S_fiii_param_1];
	mul.wide.s32 	%rd23, %r49, 4;
	add.s64 	%rd24, %rd7, %rd23;
	ld.global.f32 	%f2, [%rd24];
	add.s64 	%rd25, %rd6, %rd23;
	ld.global.f32 	%f3, [%rd25];
	cvta.to.global.u64 	%rd26, %rd109;
	add.s64 	%rd27, %rd26, %rd23;
	ld.global.f32 	%f4, [%rd27];
	cvta.to.global.u64 	%rd28, %rd107;
	add.s64 	%rd29, %rd28, %rd23;
	ld.global.f32 	%f5, [%rd29];
	mul.wide.s32 	%rd30, %r48, 4;
	add.s64 	%rd31, %rd28, %rd30;
	ld.global.f32 	%f6, [%rd31];
	sub.f32 	%f7, %f5, %f6;
	cvta.to.global.u64 	%rd32, %rd105;
	add.s64 	%rd33, %rd32, %rd23;
	ld.global.f32 	%f8, [%rd33];
	mul.wide.s32 	%rd34, %r47, 4;
	add.s64 	%rd35, %rd32, %rd34;
	ld.global.f32 	%f9, [%rd35];
	sub.f32 	%f10, %f8, %f9;
	sub.f32 	%f11, %f7, %f10;
	add.s64 	%rd36, %rd5, %rd23;
	ld.global.f32 	%f12, [%rd36];
	mul.f32 	%f13, %f137, %f12;
	sub.f32 	%f14, %f11, %f13;
	mul.f32 	%f15, %f4, %f14;
	fma.rn.f32 	%f16, %f2, %f3, %f15;
	st.global.f32 	[%rd25], %f16;
	cvta.to.global.u64 	%rd37, %rd111;
	add.s64 	%rd38, %rd37, %rd23;
	ld.global.f32 	%f17, [%rd38];
	cvta.to.global.u64 	%rd39, %rd101;
	add.s64 	%rd40, %rd39, %rd23;
	ld.global.f32 	%f18, [%rd40];
	cvta.to.global.u64 	%rd41, %rd113;
	add.s64 	%rd42, %rd41, %rd23;
	ld.global.f32 	%f19, [%rd42];
	cvta.to.global.u64 	%rd43, %rd103;
	add.s64 	%rd44, %rd43, %rd23;
	ld.global.f32 	%f20, [%rd44];
	add.s64 	%rd45, %rd43, %rd34;
	ld.global.f32 	%f21, [%rd45];
	sub.f32 	%f22, %f20, %f21;
	ld.global.f32 	%f23, [%rd29];
	ld.global.f32 	%f24, [%rd29+-4];
	sub.f32 	%f25, %f23, %f24;
	sub.f32 	%f26, %f22, %f25;
	add.s64 	%rd46, %rd4, %rd23;
	ld.global.f32 	%f27, [%rd46];
	mul.f32 	%f28, %f137, %f27;
	sub.f32 	%f29, %f26, %f28;
	mul.f32 	%f30, %f19, %f29;
	fma.rn.f32 	%f31, %f17, %f18, %f30;
	st.global.f32 	[%rd40], %f31;
	add.s64 	%rd47, %rd3, %rd23;
	ld.global.f32 	%f32, [%rd47];
	add.s64 	%rd48, %rd2, %rd23;
	ld.global.f32 	%f33, [%rd48];
	cvta.to.global.u64 	%rd49, %rd115;
	add.s64 	%rd50, %rd49, %rd23;
	ld.global.f32 	%f34, [%rd50];
	ld.global.f32 	%f35, [%rd33];
	ld.global.f32 	%f36, [%rd33+-4];
	sub.f32 	%f37, %f35, %f36;
	ld.global.f32 	%f38, [%rd44];
	add.s64 	%rd51, %rd43, %rd30;
	ld.global.f32 	%f39, [%rd51];
	sub.f32 	%f40, %f38, %f39;
	sub.f32 	%f41, %f37, %f40;
	add.s64 	%rd52, %rd1, %rd23;
	ld.global.f32 	%f42, [%rd52];
	mul.f32 	%f43, %f137, %f42;
	sub.f32 	%f44, %f41, %f43;
	mul.f32 	%f45, %f34, %f44;
	fma.rn.f32 	%f46, %f32, %f33, %f45;
	st.global.f32 	[%rd48], %f46;
	add.s64 	%rd54, %rd24, %rd53;
	ld.global.f32 	%f47, [%rd54];
	add.s64 	%rd55, %rd25, %rd53;
	ld.global.f32 	%f48, [%rd55];
	add.s64 	%rd56, %rd27, %rd53;
	ld.global.f32 	%f49, [%rd56];
	add.s64 	%rd57, %rd29, %rd53;
	ld.global.f32 	%f50, [%rd57];
	add.s64 	%rd58, %rd31, %rd53;
	ld.global.f32 	%f51, [%rd58];
	sub.f32 	%f52, %f50, %f51;
	add.s64 	%rd59, %rd33, %rd53;
	ld.global.f32 	%f53, [%rd59];
	ld.global.f32 	%f54, [%rd33];
	sub.f32 	%f55, %f53, %f54;
	sub.f32 	%f56, %f52, %f55;
	add.s64 	%rd60, %rd36, %rd53;
	ld.global.f32 	%f57, [%rd60];
	mul.f32 	%f58, %f137, %f57;
	sub.f32 	%f59, %f56, %f58;
	mul.f32 	%f60, %f49, %f59;
	fma.rn.f32 	%f61, %f47, %f48, %f60;
	st.global.f32 	[%rd55], %f61;
	add.s64 	%rd61, %rd38, %rd53;
	ld.global.f32 	%f62, [%rd61];
	add.s64 	%rd62, %rd40, %rd53;
	ld.global.f32 	%f63, [%rd62];
	add.s64 	%rd63, %rd42, %rd53;
	ld.global.f32 	%f64, [%rd63];
	add.s64 	%rd64, %rd44, %rd53;
	ld.global.f32 	%f65, [%rd64];
	ld.global.f32 	%f66, [%rd44];
	sub.f32 	%f67, %f65, %f66;
	ld.global.f32 	%f68, [%rd57];
	ld.global.f32 	%f69, [%rd57+-4];
	sub.f32 	%f70, %f68, %f69;
	sub.f32 	%f71, %f67, %f70;
	add.s64 	%rd65, %rd46, %rd53;
	ld.global.f32 	%f72, [%rd65];
	mul.f32 	%f73, %f137, %f72;
	sub.f32 	%f74, %f71, %f73;
	mul.f32 	%f75, %f64, %f74;
	fma.rn.f32 	%f76, %f62, %f63, %f75;
	st.global.f32 	[%rd62], %f76;
	add.s64 	%rd66, %rd47, %rd53;
	ld.global.f32 	%f77, [%rd66];
	add.s64 	%rd67, %rd48, %rd53;
	ld.global.f32 	%f78, [%rd67];
	add.s64 	%rd68, %rd50, %rd53;
	ld.global.f32 	%f79, [%rd68];
	ld.global.f32 	%f80, [%rd59];
	ld.global.f32 	%f81, [%rd59+-4];
	sub.f32 	%f82, %f80, %f81;
	ld.global.f32 	%f83, [%rd64];
	add.s64 	%rd69, %rd51, %rd53;
	ld.global.f32 	%f84, [%rd69];
	sub.f32 	%f85, %f83, %f84;
	sub.f32 	%f86, %f82, %f85;
	add.s64 	%rd70, %rd52, %rd53;
	ld.global.f32 	%f87, [%rd70];
	mul.f32 	%f88, %f137, %f87;
	sub.f32 	%f89, %f86, %f88;
	mul.f32 	%f90, %f79, %f89;
	fma.rn.f32 	%f91, %f77, %f78, %f90;
	st.global.f32 	[%rd67], %f91;
	add.s32 	%r51, %r51, 2;
	add.s32 	%r50, %r50, 2;
	shl.b32 	%r42, %r6, 1;
	add.s32 	%r49, %r49, %r42;
	add.s32 	%r48, %r48, %r42;
	add.s32 	%r47, %r47, %r42;
	setp.ne.s32 	%p11, %r51, -2;
	@%p11 bra 	$L__BB0_3;
	add.s32 	%r52, %r50, -1;
$L__BB0_5:
	and.b32  	%r43, %r24, 1;
	setp.eq.b32 	%p12, %r43, 1;
	not.pred 	%p13, %p12;
	@%p13 bra 	$L__BB0_7;
	ld.param.f32 	%f138, [_Z13updateE_2DmapPfS_S_S_S_S_S_S_S_S_S_S_S_S_S_fiii_param_15];
	ld.param.u64 	%rd116, [_Z13updateE_2DmapPfS_S_S_S_S_S_S_S_S_S_S_S_S_S_fiii_param_11];
	ld.param.u64 	%rd114, [_Z13updateE_2DmapPfS_S_S_S_S_S_S_S_S_S_S_S_S_S_fiii_param_9];
	ld.param.u64 	%rd112, [_Z13updateE_2DmapPfS_S_S_S_S_S_S_S_S_S_S_S_S_S_fiii_param_8];
	ld.param.u64 	%rd110, [_Z13updateE_2DmapPfS_S_S_S_S_S_S_S_S_S_S_S_S_S_fiii_param_7];
	ld.param.u64 	%rd108, [_Z13updateE_2DmapPfS_S_S_S_S_S_S_S_S_S_S_S_S_S_fiii_param_5];
	ld.param.u64 	%rd106, [_Z13updateE_2DmapPfS_S_S_S_S_S_S_S_S_S_S_S_S_S_fiii_param_4];
	ld.param.u64 	%rd104, [_Z13updateE_2DmapPfS_S_S_S_S_S_S_S_S_S_S_S_S_S_fiii_param_3];
	ld.param.u64 	%rd102, [_Z13updateE_2DmapPfS_S_S_S_S_S_S_S_S_S_S_S_S_S_fiii_param_1];
	mad.lo.s32 	%r44, %r52, %r6, %r5;
	mul.wide.s32 	%rd71, %r44, 4;
	add.s64 	%rd72, %rd7, %rd71;
	ld.global.f32 	%f92, [%rd72];
	add.s64 	%rd73, %rd6, %rd71;
	ld.global.f32 	%f93, [%rd73];
	cvta.to.global.u64 	%rd74, %rd110;
	add.s64 	%rd75, %rd74, %rd71;
	ld.global.f32 	%f94, [%rd75];
	cvta.to.global.u64 	%rd76, %rd108;
	add.s64 	%rd77, %rd76, %rd71;
	ld.global.f32 	%f95, [%rd77];
	sub.s32 	%r45, %r44, %r25;
	mul.wide.s32 	%rd78, %r45, 4;
	add.s64 	%rd79, %rd76, %rd78;
	ld.global.f32 	%f96, [%rd79];
	sub.f32 	%f97, %f95, %f96;
	cvta.to.global.u64 	%rd80, %rd106;
	add.s64 	%rd81, %rd80, %rd71;
	ld.global.f32 	%f98, [%rd81];
	sub.s32 	%r46, %r44, %r6;
	mul.wide.s32 	%rd82, %r46, 4;
	add.s64 	%rd83, %rd80, %rd82;
	ld.global.f32 	%f99, [%rd83];
	sub.f32 	%f100, %f98, %f99;
	sub.f32 	%f101, %f97, %f100;
	add.s64 	%rd84, %rd5, %rd71;
	ld.global.f32 	%f102, [%rd84];
	mul.f32 	%f103, %f138, %f102;
	sub.f32 	%f104, %f101, %f103;
	mul.f32 	%f105, %f94, %f104;
	fma.rn.f32 	%f106, %f92, %f93, %f105;
	st.global.f32 	[%rd73], %f106;
	cvta.to.global.u64 	%rd85, %rd112;
	add.s64 	%rd86, %rd85, %rd71;
	ld.global.f32 	%f107, [%rd86];
	cvta.to.global.u64 	%rd87, %rd102;
	add.s64 	%rd88, %rd87, %rd71;
	ld.global.f32 	%f108, [%rd88];
	cvta.to.global.u64 	%rd89, %rd114;
	add.s64 	%rd90, %rd89, %rd71;
	ld.global.f32 	%f109, [%rd90];
	cvta.to.global.u64 	%rd91, %rd104;
	add.s64 	%rd92, %rd91, %rd71;
	ld.global.f32 	%f110, [%rd92];
	add.s64 	%rd93, %rd91, %rd82;
	ld.global.f32 	%f111, [%rd93];
	sub.f32 	%f112, %f110, %f111;
	ld.global.f32 	%f113, [%rd77];
	ld.global.f32 	%f114, [%rd77+-4];
	sub.f32 	%f115, %f113, %f114;
	sub.f32 	%f116, %f112, %f115;
	add.s64 	%rd94, %rd4, %rd71;
	ld.global.f32 	%f117, [%rd94];
	mul.f32 	%f118, %f138, %f117;
	sub.f32 	%f119, %f116, %f118;
	mul.f32 	%f120, %f109, %f119;
	fma.rn.f32 	%f121, %f107, %f108, %f120;
	st.global.f32 	[%rd88], %f121;
	add.s64 	%rd95, %rd3, %rd71;
	ld.global.f32 	%f122, [%rd95];
	add.s64 	%rd96, %rd2, %rd71;
	ld.global.f32 	%f123, [%rd96];
	cvta.to.global.u64 	%rd97, %rd116;
	add.s64 	%rd98, %rd97, %rd71;
	ld.global.f32 	%f124, [%rd98];
	ld.global.f32 	%f125, [%rd81];
	ld.global.f32 	%f126, [%rd81+-4];
	sub.f32 	%f127, %f125, %f126;
	ld.global.f32 	%f128, [%rd92];
	add.s64 	%rd99, %rd91, %rd78;
	ld.global.f32 	%f129, [%rd99];
	sub.f32 	%f130, %f128, %f129;
	sub.f32 	%f131, %f127, %f130;
	add.s64 	%rd100, %rd1, %rd71;
	ld.global.f32 	%f132, [%rd100];
	mul.f32 	%f133, %f138, %f132;
	sub.f32 	%f134, %f131, %f133;
	mul.f32 	%f135, %f124, %f134;
	fma.rn.f32 	%f136, %f122, %f123, %f135;
	st.global.f32 	[%rd96], %f136;
$L__BB0_7:
	ret;

}
	// .globl	_Z13updateH_2DmapPfS_S_S_S_S_S_S_S_S_S_S_S_S_S_fiii
.visible .entry _Z13updateH_2DmapPfS_S_S_S_S_S_S_S_S_S_S_S_S_S_fiii(
	.param .u64 .ptr .align 1 _Z13updateH_2DmapPfS_S_S_S_S_S_S_S_S_S_S_S_S_S_fiii_param_0,
	.param .u64 .ptr .align 1 _Z13updateH_2DmapPfS_S_S_S_S_S_S_S_S_S_S_S_S_S_fiii_param_1,
	.param .u64 .ptr .align 1 _Z13updateH_2DmapPfS_S_S_S_S_S_S_S_S_S_S_S_S_S_fiii_param_2,
	.param .u64 .ptr .align 1 _Z13updateH_2DmapPfS_S_S_S_S_S_S_S_S_S_S_S_S_S_fiii_param_3,
	.param .u64 .ptr .align 1 _Z13updateH_2DmapPfS_S_S_S_S_S_S_S_S_S_S_S_S_S_fiii_param_4,
	.param .u64 .ptr .align 1 _Z13updateH_2DmapPfS_S_S_S_S_S_S_S_S_S_S_S_S_S_fiii_param_5,
	.param .u64 .ptr .align 1 _Z13updateH_2DmapPfS_S_S_S_S_S_S_S_S_S_S_S_S_S_fiii_param_6,
	.param .u64 .ptr .align 1 _Z13updateH_2DmapPfS_S_S_S_S_S_S_S_S_S_S_S_S_S_fiii_param_7,
	.param .u64 .ptr .align 1 _Z13updateH_2DmapPfS_S_S_S_S_S_S_S_S_S_S_S_S_S_fiii_param_8,
	.param .u64 .ptr .align 1 _Z13updateH_2DmapPfS_S_S_S_S_S_S_S_S_S_S_S_S_S_fiii_param_9,
	.param .u64 .ptr .align 1 _Z13updateH_2DmapPfS_S_S_S_S_S_S_S_S_S_S_S_S_S_fiii_param_10,
	.param .u64 .ptr .align 1 _Z13updateH_2DmapPfS_S_S_S_S_S_S_S_S_S_S_S_S_S_fiii_param_11,
	.param .u64 .ptr .align 1 _Z13updateH_2DmapPfS_S_S_S_S_S_S_S_S_S_S_S_S_S_fiii_param_12,
	.param .u64 .ptr .align 1 _Z13updateH_2DmapPfS_S_S_S_S_S_S_S_S_S_S_S_S_S_fiii_param_13,
	.param .u64 .ptr .align 1 _Z13updateH_2DmapPfS_S_S_S_S_S_S_S_S_S_S_S_S_S_fiii_param_14,
	.param .f32 _Z13updateH_2DmapPfS_S_S_S_S_S_S_S_S_S_S_S_S_S_fiii_param_15,
	.param .u32 _Z13updateH_2DmapPfS_S_S_S_S_S_S_S_S_S_S_S_S_S_fiii_param_16,
	.param .u32 _Z13updateH_2DmapPfS_S_S_S_S_S_S_S_S_S_S_S_S_S_fiii_param_17,
	.param .u32 _Z13updateH_2DmapPfS_S_S_S_S_S_S_S_S_S_S_S_S_S_fiii_param_18
)
{
	.reg .pred 	%p<14>;
	.reg .b32 	%r<57>;
	.reg .b32 	%f<139>;
	.reg .b64 	%rd<101>;

	ld.param.u64 	%rd16, [_Z13updateH_2DmapPfS_S_S_S_S_S_S_S_S_S_S_S_S_S_fiii_param_0];
	ld.param.u64 	%rd17, [_Z13updateH_2DmapPfS_S_S_S_S_S_S_S_S_S_S_S_S_S_fiii_param_1];
	ld.param.u64 	%rd18, [_Z13updateH_2DmapPfS_S_S_S_S_S_S_S_S_S_S_S_S_S_fiii_param_2];
	ld.param.u64 	%rd19, [_Z13updateH_2DmapPfS_S_S_S_S_S_S_S_S_S_S_S_S_S_fiii_param_3];
	ld.param.u64 	%rd20, [_Z13updateH_2DmapPfS_S_S_S_S_S_S_S_S_S_S_S_S_S_fiii_param_5];
	ld.param.u64 	%rd21, [_Z13updateH_2DmapPfS_S_S_S_S_S_S_S_S_S_S_S_S_S_fiii_param_7];
	ld.param.u64 	%rd22, [_Z13updateH_2DmapPfS_S_S_S_S_S_S_S_S_S_S_S_S_S_fiii_param_8];
	ld.param.u64 	%rd23, [_Z13updateH_2DmapPfS_S_S_S_S_S_S_S_S_S_S_S_S_S_fiii_param_9];
	ld.param.u64 	%rd24, [_Z13updateH_2DmapPfS_S_S_S_S_S_S_S_S_S_S_S_S_S_fiii_param_10];
	ld.param.u64 	%rd25, [_Z13updateH_2DmapPfS_S_S_S_S_S_S_S_S_S_S_S_S_S_fiii_param_11];
	ld.param.u64 	%rd26, [_Z13updateH_2DmapPfS_S_S_S_S_S_S_S_S_S_S_S_S_S_fiii_param_12];
	ld.param.u64 	%rd27, [_Z13updateH_2DmapPfS_S_S_S_S_S_S_S_S_S_S_S_S_S_fiii_param_13];
	ld.param.u64 	%rd28, [_Z13updateH_2DmapPfS_S_S_S_S_S_S_S_S_S_S_S_S_S_fiii_param_14];
	ld.param.u32 	%r25, [_Z13updateH_2DmapPfS_S_S_S_S_S_S_S_S_S_S_S_S_S_fiii_param_16];
	ld.param.u32 	%r26, [_Z13updateH_2DmapPfS_S_S_S_S_S_S_S_S_S_S_S_S_S_fiii_param_17];
	ld.param.u32 	%r24, [_Z13updateH_2DmapPfS_S_S_S_S_S_S_S_S_S_S_S_S_S_fiii_param_18];
	cvta.to.global.u64 	%rd1, %rd28;
	cvta.to.global.u64 	%rd2, %rd25;
	cvta.to.global.u64 	%rd3, %rd20;
	cvta.to.global.u64 	%rd4, %rd24;
	cvta.to.global.u64 	%rd5, %rd27;
	cvta.to.global.u64 	%rd6, %rd16;
	cvta.to.global.u64 	%rd7, %rd23;
	cvta.to.global.u64 	%rd8, %rd22;
	cvta.to.global.u64 	%rd9, %rd26;
	cvta.to.global.u64 	%rd10, %rd18;
	cvta.to.global.u64 	%rd11, %rd17;
	cvta.to.global.u64 	%rd12, %rd21;
	cvta.to.global.u64 	%rd13, %rd19;
	mov.u32 	%r27, %ctaid.x;
	mov.u32 	%r28, %ntid.x;
	mov.u32 	%r29, %tid.x;
	mad.lo.s32 	%r30, %r27, %r28, %r29;
	mov.u32 	%r31, %ctaid.y;
	mov.u32 	%r32, %ntid.y;
	mul.lo.s32 	%r2, %r31, %r32;
	mov.u32 	%r3, %tid.y;
	add.s32 	%r33, %r2, %r3;
	setp.lt.s32 	%p1, %r30, 1;
	add.s32 	%r34, %r25, -1;
	setp.ge.s32 	%p2, %r30, %r34;
	or.pred  	%p3, %p1, %p2;
	setp.eq.s32 	%p4, %r33, 0;
	or.pred  	%p5, %p4, %p3;
	add.s32 	%r35, %r26, -1;
	setp.ge.s32 	%p6, %r33, %r35;
	or.pred  	%p7, %p5, %p6;
	setp.lt.s32 	%p8, %r24, 3;
	or.pred  	%p9, %p7, %p8;
	@%p9 bra 	$L__BB1_7;
	mul.lo.s32 	%r5, %r26, %r25;
	setp.eq.s32 	%p10, %r24, 3;
	mov.b32 	%r56, 1;
	@%p10 bra 	$L__BB1_5;
	and.b32  	%r38, %r24, 2147483646;
	neg.s32 	%r55, %r38;
	add.s32 	%r39, %r3, %r26;
	add.s32 	%r40, %r39, %r2;
	mul.lo.s32 	%r41, %r25, %r40;
	add.s32 	%r53, %r30, %r41;
	shl.b32 	%r42, %r26, 1;
	add.s32 	%r43, %r33, %r42;
	mad.lo.s32 	%r52, %r25, %r43, %r30;
	add.s32 	%r44, %r41, %r25;
	add.s32 	%r51, %r30, %r44;
	mov.b32 	%r54, 2;
	mul.wide.s32 	%rd51, %r25, 4;
	mul.wide.s32 	%rd54, %r5, 4;
$L__BB1_3:
	ld.param.f32 	%f137, [_Z13updateH_2DmapPfS_S_S_S_S_S_S_S_S_S_S_S_S_S_fiii_param_15];
	ld.param.u64 	%rd99, [_Z13updateH_2DmapPfS_S_S_S_S_S_S_S_S_S_S_S_S_S_fiii_param_6];
	ld.param.u64 	%rd97, [_Z13updateH_2DmapPfS_S_S_S_S_S_S_S_S_S_S_S_S_S_fiii_param_4];
	cvta.to.global.u64 	%rd29, %rd99;
	mul.wide.s32 	%rd30, %r53, 4;
	add.s64 	%rd31, %rd29, %rd30;
	ld.global.f32 	%f2, [%rd31];
	add.s64 	%rd32, %rd13, %rd30;
	ld.global.f32 	%f3, [%rd32];
	add.s64 	%rd33, %rd12, %rd30;
	ld.global.f32 	%f4, [%rd33];
	mul.wide.s32 	%rd34, %r52, 4;
	add.s64 	%rd35, %rd11, %rd34;
	ld.global.f32 	%f5, [%rd35];
	add.s64 	%rd36, %rd11, %rd30;
	ld.global.f32 	%f6, [%rd36];
	sub.f32 	%f7, %f5, %f6;
	mul.wide.s32 	%rd37, %r51, 4;
	add.s64 	%rd38, %rd10, %rd37;
	ld.global.f32 	%f8, [%rd38];
	add.s64 	%rd39, %rd10, %rd30;
	ld.global.f32 	%f9, [%rd39];
	sub.f32 	%f10, %f8, %f9;
	sub.f32 	%f11, %f7, %f10;
	add.s64 	%rd40, %rd9, %rd30;
	ld.global.f32 	%f12, [%rd40];
	mul.f32 	%f13, %f137, %f12;
	sub.f32 	%f14, %f11, %f13;
	mul.f32 	%f15, %f4, %f14;
	fma.rn.f32 	%f16, %f2, %f3, %f15;
	st.global.f32 	[%rd32], %f16;
	add.s64 	%rd41, %rd8, %rd30;
	ld.global.f32 	%f17, [%rd41];
	cvta.to.global.u64 	%rd42, %rd97;
	add.s64 	%rd43, %rd42, %rd30;
	ld.global.f32 	%f18, [%rd43];
	add.s64 	%rd44, %rd7, %rd30;
	ld.global.f32 	%f19, [%rd44];
	ld.global.f32 	%f20, [%rd39+4];
	ld.global.f32 	%f21, [%rd39];
	sub.f32 	%f22, %f20, %f21;
	add.s64 	%rd45, %rd6, %rd34;
	ld.global.f32 	%f23, [%rd45];
	add.s64 	%rd46, %rd6, %rd30;
	ld.global.f32 	%f24, [%rd46];
	sub.f32 	%f25, %f23, %f24;
	sub.f32 	%f26, %f22, %f25;
	add.s64 	%rd47, %rd5, %rd30;
	ld.global.f32 	%f27, [%rd47];
	mul.f32 	%f28, %f137, %f27;
	sub.f32 	%f29, %f26, %f28;
	mul.f32 	%f30, %f19, %f29;
	fma.rn.f32 	%f31, %f17, %f18, %f30;
	st.global.f32 	[%rd43], %f31;
	add.s64 	%rd48, %rd4, %rd30;
	ld.global.f32 	%f32, [%rd48];
	add.s64 	%rd49, %rd3, %rd30;
	ld.global.f32 	%f33, [%rd49];
	add.s64 	%rd50, %rd2, %rd30;
	ld.global.f32 	%f34, [%rd50];
	add.s64 	%rd52, %rd46, %rd51;
	ld.global.f32 	%f35, [%rd52];
	ld.global.f32 	%f36, [%rd46];
	sub.f32 	%f37, %f35, %f36;
	ld.global.f32 	%f38, [%rd36+4];
	ld.global.f32 	%f39, [%rd36];
	sub.f32 	%f40, %f38, %f39;
	sub.f32 	%f41, %f37, %f40;
	add.s64 	%rd53, %rd1, %rd30;
	ld.global.f32 	%f42, [%rd53];
	mul.f32 	%f43, %f137, %f42;
	sub.f32 	%f44, %f41, %f43;
	mul.f32 	%f45, %f34, %f44;
	fma.rn.f32 	%f46, %f32, %f33, %f45;
	st.global.f32 	[%rd49], %f46;
	add.s64 	%rd55, %rd31, %rd54;
	ld.global.f32 	%f47, [%rd55];
	add.s64 	%rd56, %rd32, %rd54;
	ld.global.f32 	%f48, [%rd56];
	add.s64 	%rd57, %rd33, %rd54;
	ld.global.f32 	%f49, [%rd57];
	add.s64 	%rd58, %rd35, %rd54;
	ld.global.f32 	%f50, [%rd58];
	ld.global.f32 	%f51, [%rd35];
	sub.f32 	%f52, %f50, %f51;
	add.s64 	%rd59, %rd38, %rd54;
	ld.global.f32 	%f53, [%rd59];
	add.s64 	%rd60, %rd39, %rd54;
	ld.global.f32 	%f54, [%rd60];
	sub.f32 	%f55, %f53, %f54;
	sub.f32 	%f56, %f52, %f55;
	add.s64 	%rd61, %rd40, %rd54;
	ld.global.f32 	%f57, [%rd61];
	mul.f32 	%f58, %f137, %f57;
	sub.f32 	%f59, %f56, %f58;
	mul.f32 	%f60, %f49, %f59;
	fma.rn.f32 	%f61, %f47, %f48, %f60;
	st.global.f32 	[%rd56], %f61;
	add.s64 	%rd62, %rd41, %rd54;
	ld.global.f32 	%f62, [%rd62];
	add.s64 	%rd63, %rd43, %rd54;
	ld.global.f32 	%f63, [%rd63];
	add.s64 	%rd64, %rd44, %rd54;
	ld.global.f32 	%f64, [%rd64];
	ld.global.f32 	%f65, [%rd60+4];
	ld.global.f32 	%f66, [%rd60];
	sub.f32 	%f67, %f65, %f66;
	add.s64 	%rd65, %rd45, %rd54;
	ld.global.f32 	%f68, [%rd65];
	ld.global.f32 	%f69, [%rd45];
	sub.f32 	%f70, %f68, %f69;
	sub.f32 	%f71, %f67, %f70;
	add.s64 	%rd66, %rd47, %rd54;
	ld.global.f32 	%f72, [%rd66];
	mul.f32 	%f73, %f137, %f72;
	sub.f32 	%f74, %f71, %f73;
	mul.f32 	%f75, %f64, %f74;
	fma.rn.f32 	%f76, %f62, %f63, %f75;
	st.global.f32 	[%rd63], %f76;
	add.s64 	%rd67, %rd48, %rd54;
	ld.global.f32 	%f77, [%rd67];
	add.s64 	%rd68, %rd49, %rd54;
	ld.global.f32 	%f78, [%rd68];
	add.s64 	%rd69, %rd50, %rd54;
	ld.global.f32 	%f79, [%rd69];
	add.s64 	%rd70, %rd45, %rd51;
	ld.global.f32 	%f80, [%rd70];
	ld.global.f32 	%f81, [%rd45];
	sub.f32 	%f82, %f80, %f81;
	ld.global.f32 	%f83, [%rd35+4];
	ld.global.f32 	%f84, [%rd35];
	sub.f32 	%f85, %f83, %f84;
	sub.f32 	%f86, %f82, %f85;
	add.s64 	%rd71, %rd53, %rd54;
	ld.global.f32 	%f87, [%rd71];
	mul.f32 	%f88, %f137, %f87;
	sub.f32 	%f89, %f86, %f88;
	mul.f32 	%f90, %f79, %f89;
	fma.rn.f32 	%f91, %f77, %f78, %f90;
	st.global.f32 	[%rd68], %f91;
	add.s32 	%r55, %r55, 2;
	add.s32 	%r54, %r54, 2;
	shl.b32 	%r45, %r5, 1;
	add.s32 	%r53, %r53, %r45;
	add.s32 	%r52, %r52, %r45;
	add.s32 	%r51, %r51, %r45;
	setp.ne.s32 	%p11, %r55, -2;
	@%p11 bra 	$L__BB1_3;
	add.s32 	%r56, %r54, -1;
$L__BB1_5:
	and.b32  	%r46, %r24, 1;
	setp.eq.b32 	%p12, %r46, 1;
	not.pred 	%p13, %p12;
	@%p13 bra 	$L__BB1_7;
	ld.param.f32 	%f138, [_Z13updateH_2DmapPfS_S_S_S_S_S_S_S_S_S_S_S_S_S_fiii_param_15];
	ld.param.u64 	%rd100, [_Z13updateH_2DmapPfS_S_S_S_S_S_S_S_S_S_S_S_S_S_fiii_param_6];
	ld.param.u64 	%rd98, [_Z13updateH_2DmapPfS_S_S_S_S_S_S_S_S_S_S_S_S_S_fiii_param_4];
	mad.lo.s32 	%r47, %r25, %r33, %r30;
	mad.lo.s32 	%r48, %r56, %r5, %r47;
	cvta.to.global.u64 	%rd72, %rd100;
	mul.wide.s32 	%rd73, %r48, 4;
	add.s64 	%rd74, %rd72, %rd73;
	ld.global.f32 	%f92, [%rd74];
	add.s64 	%rd75, %rd13, %rd73;
	ld.global.f32 	%f93, [%rd75];
	add.s64 	%rd76, %rd12, %rd73;
	ld.global.f32 	%f94, [%rd76];
	add.s32 	%r49, %r48, %r5;
	mul.wide.s32 	%rd77, %r49, 4;
	add.s64 	%rd78, %rd11, %rd77;
	ld.global.f32 	%f95, [%rd78];
	add.s64 	%rd79, %rd11, %rd73;
	ld.global.f32 	%f96, [%rd79];
	sub.f32 	%f97, %f95, %f96;
	add.s32 	%r50, %r48, %r25;
	mul.wide.s32 	%rd80, %r50, 4;
	add.s64 	%rd81, %rd10, %rd80;
	ld.global.f32 	%f98, [%rd81];
	add.s64 	%rd82, %rd10, %rd73;
	ld.global.f32 	%f99, [%rd82];
	sub.f32 	%f100, %f98, %f99;
	sub.f32 	%f101, %f97, %f100;
	add.s64 	%rd83, %rd9, %rd73;
	ld.global.f32 	%f102, [%rd83];
	mul.f32 	%f103, %f138, %f102;
	sub.f32 	%f104, %f101, %f103;
	mul.f32 	%f105, %f94, %f104;
	fma.rn.f32 	%f106, %f92, %f93, %f105;
	st.global.f32 	[%rd75], %f106;
	add.s64 	%rd84, %rd8, %rd73;
	ld.global.f32 	%f107, [%rd84];
	cvta.to.global.u64 	%rd85, %rd98;
	add.s64 	%rd86, %rd85, %rd73;
	ld.global.f32 	%f108, [%rd86];
	add.s64 	%rd87, %rd7, %rd73;
	ld.global.f32 	%f109, [%rd87];
	ld.global.f32 	%f110, [%rd82+4];
	ld.global.f32 	%f111, [%rd82];
	sub.f32 	%f112, %f110, %f111;
	add.s64 	%rd88, %rd6, %rd77;
	ld.global.f32 	%f113, [%rd88];
	add.s64 	%rd89, %rd6, %rd73;
	ld.global.f32 	%f114, [%rd89];
	sub.f32 	%f115, %f113, %f114;
	sub.f32 	%f116, %f112, %f115;
	add.s64 	%rd90, %rd5, %rd73;
	ld.global.f32 	%f117, [%rd90];
	mul.f32 	%f118, %f138, %f117;
	sub.f32 	%f119, %f116, %f118;
	mul.f32 	%f120, %f109, %f119;
	fma.rn.f32 	%f121, %f107, %f108, %f120;
	st.global.f32 	[%rd86], %f121;
	add.s64 	%rd91, %rd4, %rd73;
	ld.global.f32 	%f122, [%rd91];
	add.s64 	%rd92, %rd3, %rd73;
	ld.global.f32 	%f123, [%rd92];
	add.s64 	%rd93, %rd2, %rd73;
	ld.global.f32 	%f124, [%rd93];
	mul.wide.s32 	%rd94, %r25, 4;
	add.s64 	%rd95, %rd89, %rd94;
	ld.global.f32 	%f125, [%rd95];
	ld.global.f32 	%f126, [%rd89];
	sub.f32 	%f127, %f125, %f126;
	ld.global.f32 	%f128, [%rd79+4];
	ld.global.f32 	%f129, [%rd79];
	sub.f32 	%f130, %f128, %f129;
	sub.f32 	%f131, %f127, %f130;
	add.s64 	%rd96, %rd1, %rd73;
	ld.global.f32 	%f132, [%rd96];
	mul.f32 	%f133, %f138, %f132;
	sub.f32 	%f134, %f131, %f133;
	mul.f32 	%f135, %f124, %f134;
	fma.rn.f32 	%f136, %f122, %f123, %f135;
	st.global.f32 	[%rd92], %f136;
$L__BB1_7:
	ret;

}
	// .globl	_Z13updateE_3DmapPfS_S_S_S_S_S_S_S_S_S_S_S_S_S_fiii
.visible .entry _Z13updateE_3DmapPfS_S_S_S_S_S_S_S_S_S_S_S_S_S_fiii(
	.param .u64 .ptr .align 1 _Z13updateE_3DmapPfS_S_S_S_S_S_S_S_S_S_S_S_S_S_fiii_param_0,
	.param .u64 .ptr .align 1 _Z13updateE_3DmapPfS_S_S_S_S_S_S_S_S_S_S_S_S_S_fiii_param_1,
	.param .u64 .ptr .align 1 _Z13updateE_3DmapPfS_S_S_S_S_S_S_S_S_S_S_S_S_S_fiii_param_2,
	.param .u64 .ptr .align 1 _Z13updateE_3DmapPfS_S_S_S_S_S_S_S_S_S_S_S_S_S_fiii_param_3,
	.param .u64 .ptr .align 1 _Z13updateE_3DmapPfS_S_S_S_S_S_S_S_S_S_S_S_S_S_fiii_param_4,
	.param .u64 .ptr .align 1 _Z13updateE_3DmapPfS_S_S_S_S_S_S_S_S_S_S_S_S_S_fiii_param_5,
	.param .u64 .ptr .align 1 _Z13updateE_3DmapPfS_S_S_S_S_S_S_S_S_S_S_S_S_S_fiii_param_6,
	.param .u64 .ptr .align 1 _Z13updateE_3DmapPfS_S_S_S_S_S_S_S_S_S_S_S_S_S_fiii_param_7,
	.param .u64 .ptr .align 1 _Z13updateE_3DmapPfS_S_S_S_S_S_S_S_S_S_S_S_S_S_fiii_param_8,
	.param .u64 .ptr .align 1 _Z13updateE_3DmapPfS_S_S_S_S_S_S_S_S_S_S_S_S_S_fiii_param_9,
	.param .u64 .ptr .align 1 _Z13updateE_3DmapPfS_S_S_S_S_S_S_S_S_S_S_S_S_S_fiii_param_10,
	.param .u64 .ptr .align 1 _Z13updateE_3DmapPfS_S_S_S_S_S_S_S_S_S_S_S_S_S_fiii_param_11,
	.param .u64 .ptr .align 1 _Z13updateE_3DmapPfS_S_S_S_S_S_S_S_S_S_S_S_S_S_fiii_param_12,
	.param .u64 .ptr .align 1 _Z13updateE_3DmapPfS_S_S_S_S_S_S_S_S_S_S_S_S_S_fiii_param_13,
	.param .u64 .ptr .align 1 _Z13updateE_3DmapPfS_S_S_S_S_S_S_S_S_S_S_S_S_S_fiii_param_14,
	.param .f32 _Z13updateE_3DmapPfS_S_S_S_S_S_S_S_S_S_S_S_S_S_fiii_param_15,
	.param .u32 _Z13updateE_3DmapPfS_S_S_S_S_S_S_S_S_S_S_S_S_S_fiii_param_16,
	.param .u32 _Z13updateE_3DmapPfS_S_S_S_S_S_S_S_S_S_S_S_S_S_fiii_param_17,
	.param .u32 _Z13updateE_3DmapPfS_S_S_S_S_S_S_S_S_S_S_S_S_S_fiii_param_18
)
{
	.reg .pred 	%p<15>;
	.reg .b32 	%r<26>;
	.reg .b32 	%f<47>;
	.reg .b64 	%rd<57>;

	ld.param.u64 	%rd2, [_Z13updateE_3DmapPfS_S_S_S_S_S_S_S_S_S_S_S_S_S_fiii_param_1];
	ld.param.u64 	%rd4, [_Z13updateE_3DmapPfS_S_S_S_S_S_S_S_S_S_S_S_S_S_fiii_param_3];
	ld.param.u64 	%rd5, [_Z13updateE_3DmapPfS_S_S_S_S_S_S_S_S_S_S_S_S_S_fiii_param_4];
	ld.param.u64 	%rd6, [_Z13updateE_3DmapPfS_S_S_S_S_S_S_S_S_S_S_S_S_S_fiii_param_5];
	ld.param.u64 	%rd8, [_Z13updateE_3DmapPfS_S_S_S_S_S_S_S_S_S_S_S_S_S_fiii_param_7];
	ld.param.u64 	%rd9, [_Z13updateE_3DmapPfS_S_S_S_S_S_S_S_S_S_S_S_S_S_fiii_param_8];
	ld.param.u64 	%rd10, [_Z13updateE_3DmapPfS_S_S_S_S_S_S_S_S_S_S_S_S_S_fiii_param_9];
	ld.param.u64 	%rd11, [_Z13updateE_3DmapPfS_S_S_S_S_S_S_S_S_S_S_S_S_S_fiii_param_10];
	ld.param.u64 	%rd12, [_Z13updateE_3DmapPfS_S_S_S_S_S_S_S_S_S_S_S_S_S_fiii_param_11];
	ld.param.u64 	%rd13, [_Z13updateE_3DmapPfS_S_S_S_S_S_S_S_S_S_S_S_S_S_fiii_param_12];
	ld.param.u64 	%rd14, [_Z13updateE_3DmapPfS_S_S_S_S_S_S_S_S_S_S_S_S_S_fiii_param_13];
	ld.param.f32 	%f1, [_Z13updateE_3DmapPfS_S_S_S_S_S_S_S_S_S_S_S_S_S_fiii_param_15];
	ld.param.u32 	%r7, [_Z13updateE_3DmapPfS_S_S_S_S_S_S_S_S_S_S_S_S_S_fiii_param_16];
	ld.param.u32 	%r5, [_Z13updateE_3DmapPfS_S_S_S_S_S_S_S_S_S_S_S_S_S_fiii_param_17];
	ld.param.u32 	%r6, [_Z13updateE_3DmapPfS_S_S_S_S_S_S_S_S_S_S_S_S_S_fiii_param_18];
	mov.u32 	%r8, %ctaid.x;
	mov.u32 	%r9, %ntid.x;
	mov.u32 	%r10, %tid.x;
	mad.lo.s32 	%r11, %r8, %r9, %r10;
	mov.u32 	%r12, %ctaid.y;
	mov.u32 	%r13, %ntid.y;
	mov.u32 	%r14, %tid.y;
	mad.lo.s32 	%r2, %r12, %r13, %r14;
	mov.u32 	%r15, %ctaid.z;
	mov.u32 	%r16, %ntid.z;
	mov.u32 	%r17, %tid.z;
	mad.lo.s32 	%r3, %r15, %r16, %r17;
	setp.eq.s32 	%p4, %r11, 0;
	add.s32 	%r18, %r7, -1;
	setp.ge.u32 	%p5, %r11, %r18;
	setp.eq.s32 	%p6, %r2, 0;
	or.pred  	%p7, %p4, %p6;
	mov.pred 	%p14, 0;
	or.pred  	%p8, %p7, %p5;
	@%p8 bra 	$L__BB2_2;
	add.s32 	%r19, %r5, -1;
	setp.lt.u32 	%p14, %r2, %r19;
$L__BB2_2:
	setp.eq.s32 	%p9, %r3, 0;
	not.pred 	%p10, %p14;
	or.pred  	%p11, %p10, %p9;
	add.s32 	%r20, %r6, -1;
	setp.ge.u32 	%p12, %r3, %r20;
	or.pred  	%p13, %p11, %p12;
	@%p13 bra 	$L__BB2_4;
	ld.param.u64 	%rd56, [_Z13updateE_3DmapPfS_S_S_S_S_S_S_S_S_S_S_S_S_S_fiii_param_14];
	ld.param.u64 	%rd55, [_Z13updateE_3DmapPfS_S_S_S_S_S_S_S_S_S_S_S_S_S_fiii_param_6];
	ld.param.u64 	%rd54, [_Z13updateE_3DmapPfS_S_S_S_S_S_S_S_S_S_S_S_S_S_fiii_param_2];
	ld.param.u64 	%rd53, [_Z13updateE_3DmapPfS_S_S_S_S_S_S_S_S_S_S_S_S_S_fiii_param_0];
	cvta.to.global.u64 	%rd16, %rd4;
	cvta.to.global.u64 	%rd17, %rd5;
	cvta.to.global.u64 	%rd18, %rd6;
	mad.lo.s32 	%r21, %r7, %r2, %r11;
	mul.lo.s32 	%r22, %r5, %r7;
	mad.lo.s32 	%r23, %r22, %r3, %r21;
	cvta.to.global.u64 	%rd19, %rd55;
	mul.wide.s32 	%rd20, %r23, 4;
	add.s64 	%rd21, %rd19, %rd20;
	ld.global.f32 	%f2, [%rd21];
	cvta.to.global.u64 	%rd22, %rd53;
	add.s64 	%rd23, %rd22, %rd20;
	ld.global.f32 	%f3, [%rd23];
	cvta.to.global.u64 	%rd24, %rd8;
	add.s64 	%rd25, %rd24, %rd20;
	ld.global.f32 	%f4, [%rd25];
	add.s64 	%rd26, %rd18, %rd20;
	ld.global.f32 	%f5, [%rd26];
	sub.s32 	%r24, %r23, %r7;
	mul.wide.s32 	%rd27, %r24, 4;
	add.s64 	%rd28, %rd18, %rd27;
	ld.global.f32 	%f6, [%rd28];
	sub.f32 	%f7, %f5, %f6;
	add.s64 	%rd29, %rd17, %rd20;
	ld.global.f32 	%f8, [%rd29];
	sub.s32 	%r25, %r23, %r22;
	mul.wide.s32 	%rd30, %r25, 4;
	add.s64 	%rd31, %rd17, %rd30;
	ld.global.f32 	%f9, [%rd31];
	sub.f32 	%f10, %f8, %f9;
	sub.f32 	%f11, %f7, %f10;
	cvta.to.global.u64 	%rd32, %rd13;
	add.s64 	%rd33, %rd32, %rd20;
	ld.global.f32 	%f12, [%rd33];
	mul.f32 	%f13, %f1, %f12;
	sub.f32 	%f14, %f11, %f13;
	mul.f32 	%f15, %f4, %f14;
	fma.rn.f32 	%f16, %f2, %f3, %f15;
	st.global.f32 	[%rd23], %f16;
	cvta.to.global.u64 	%rd34, %rd9;
	add.s64 	%rd35, %rd34, %rd20;
	ld.global.f32 	%f17, [%rd35];
	cvta.to.global.u64 	%rd36, %rd2;
	add.s64 	%rd37, %rd36, %rd20;
	ld.global.f32 	%f18, [%rd37];
	cvta.to.global.u64 	%rd38, %rd10;
	add.s64 	%rd39, %rd38, %rd20;
	ld.global.f32 	%f19, [%rd39];
	add.s64 	%rd40, %rd16, %rd20;
	ld.global.f32 	%f20, [%rd40];
	add.s64 	%rd41, %rd16, %rd30;
	ld.global.f32 	%f21, [%rd41];
	sub.f32 	%f22, %f20, %f21;
	ld.global.f32 	%f23, [%rd26];
	ld.global.f32 	%f24, [%rd26+-4];
	sub.f32 	%f25, %f23, %f24;
	sub.f32 	%f26, %f22, %f25;
	cvta.to.global.u64 	%rd42, %rd14;
	add.s64 	%rd43, %rd42, %rd20;
	ld.global.f32 	%f27, [%rd43];
	mul.f32 	%f28, %f1, %f27;
	sub.f32 	%f29, %f26, %f28;
	mul.f32 	%f30, %f19, %f29;
	fma.rn.f32 	%f31, %f17, %f18, %f30;
	st.global.f32 	[%rd37], %f31;
	cvta.to.global.u64 	%rd44, %rd11;
	add.s64 	%rd45, %rd44, %rd20;
	ld.global.f32 	%f32, [%rd45];
	cvta.to.global.u64 	%rd46, %rd54;
	add.s64 	%rd47, %rd46, %rd20;
	ld.global.f32 	%f33, [%rd47];
	cvta.to.global.u64 	%rd48, %rd12;
	add.s64 	%rd49, %rd48, %rd20;
	ld.global.f32 	%f34, [%rd49];
	ld.global.f32 	%f35, [%rd29];
	ld.global.f32 	%f36, [%rd29+-4];
	sub.f32 	%f37, %f35, %f36;
	ld.global.f32 	%f38, [%rd40];
	add.s64 	%rd50, %rd16, %rd27;
	ld.global.f32 	%f39, [%rd50];
	sub.f32 	%f40, %f38, %f39;
	sub.f32 	%f41, %f37, %f40;
	cvta.to.global.u64 	%rd51, %rd56;
	add.s64 	%rd52, %rd51, %rd20;
	ld.global.f32 	%f42, [%rd52];
	mul.f32 	%f43, %f1, %f42;
	sub.f32 	%f44, %f41, %f43;
	mul.f32 	%f45, %f34, %f44;
	fma.rn.f32 	%f46, %f32, %f33, %f45;
	st.global.f32 	[%rd47], %f46;
$L__BB2_4:
	ret;

}
	// .globl	_Z13updateH_3DmapPfS_S_S_S_S_S_S_S_S_S_S_S_S_S_fiii
.visible .entry _Z13updateH_3DmapPfS_S_S_S_S_S_S_S_S_S_S_S_S_S_fiii(
	.param .u64 .ptr .align 1 _Z13updateH_3DmapPfS_S_S_S_S_S_S_S_S_S_S_S_S_S_fiii_param_0,
	.param .u64 .ptr .align 1 _Z13updateH_3DmapPfS_S_S_S_S_S_S_S_S_S_S_S_S_S_fiii_param_1,
	.param .u64 .ptr .align 1 _Z13updateH_3DmapPfS_S_S_S_S_S_S_S_S_S_S_S_S_S_fiii_param_2,
	.param .u64 .ptr .align 1 _Z13updateH_3DmapPfS_S_S_S_S_S_S_S_S_S_S_S_S_S_fiii_param_3,
	.param .u64 .ptr .align 1 _Z13updateH_3DmapPfS_S_S_S_S_S_S_S_S_S_S_S_S_S_fiii_param_4,
	.param .u64 .ptr .align 1 _Z13updateH_3DmapPfS_S_S_S_S_S_S_S_S_S_S_S_S_S_fiii_param_5,
	.param .u64 .ptr .align 1 _Z13updateH_3DmapPfS_S_S_S_S_S_S_S_S_S_S_S_S_S_fiii_param_6,
	.param .u64 .ptr .align 1 _Z13updateH_3DmapPfS_S_S_S_S_S_S_S_S_S_S_S_S_S_fiii_param_7,
	.param .u64 .ptr .align 1 _Z13updateH_3DmapPfS_S_S_S_S_S_S_S_S_S_S_S_S_S_fiii_param_8,
	.param .u64 .ptr .align 1 _Z13updateH_3DmapPfS_S_S_S_S_S_S_S_S_S_S_S_S_S_fiii_param_9,
	.param .u64 .ptr .align 1 _Z13updateH_3DmapPfS_S_S_S_S_S_S_S_S_S_S_S_S_S_fiii_param_10,
	.param .u64 .ptr .align 1 _Z13updateH_3DmapPfS_S_S_S_S_S_S_S_S_S_S_S_S_S_fiii_param_11,
	.param .u64 .ptr .align 1 _Z13updateH_3DmapPfS_S_S_S_S_S_S_S_S_S_S_S_S_S_fiii_param_12,
	.param .u64 .ptr .align 1 _Z13updateH_3DmapPfS_S_S_S_S_S_S_S_S_S_S_S_S_S_fiii_param_13,
	.param .u64 .ptr .align 1 _Z13updateH_3DmapPfS_S_S_S_S_S_S_S_S_S_S_S_S_S_fiii_param_14,
	.param .f32 _Z13updateH_3DmapPfS_S_S_S_S_S_S_S_S_S_S_S_S_S_fiii_param_15,
	.param .u32 _Z13updateH_3DmapPfS_S_S_S_S_S_S_S_S_S_S_S_S_S_fiii_param_16,
	.param .u32 _Z13updateH_3DmapPfS_S_S_S_S_S_S_S_S_S_S_S_S_S_fiii_param_17,
	.param .u32 _Z13updateH_3DmapPfS_S_S_S_S_S_S_S_S_S_S_S_S_S_fiii_param_18
)
{
	.reg .pred 	%p<15>;
	.reg .b32 	%r<26>;
	.reg .b32 	%f<47>;
	.reg .b64 	%rd<56>;

	ld.param.u64 	%rd2, [_Z13updateH_3DmapPfS_S_S_S_S_S_S_S_S_S_S_S_S_S_fiii_param_1];
	ld.param.u64 	%rd4, [_Z13updateH_3DmapPfS_S_S_S_S_S_S_S_S_S_S_S_S_S_fiii_param_3];
	ld.param.u64 	%rd5, [_Z13updateH_3DmapPfS_S_S_S_S_S_S_S_S_S_S_S_S_S_fiii_param_4];
	ld.param.u64 	%rd6, [_Z13updateH_3DmapPfS_S_S_S_S_S_S_S_S_S_S_S_S_S_fiii_param_5];
	ld.param.u64 	%rd7, [_Z13updateH_3DmapPfS_S_S_S_S_S_S_S_S_S_S_S_S_S_fiii_param_6];
	ld.param.u64 	%rd8, [_Z13updateH_3DmapPfS_S_S_S_S_S_S_S_S_S_S_S_S_S_fiii_param_7];
	ld.param.u64 	%rd9, [_Z13updateH_3DmapPfS_S_S_S_S_S_S_S_S_S_S_S_S_S_fiii_param_8];
	ld.param.u64 	%rd10, [_Z13updateH_3DmapPfS_S_S_S_S_S_S_S_S_S_S_S_S_S_fiii_param_9];
	ld.param.u64 	%rd11, [_Z13updateH_3DmapPfS_S_S_S_S_S_S_S_S_S_S_S_S_S_fiii_param_10];
	ld.param.u64 	%rd12, [_Z13updateH_3DmapPfS_S_S_S_S_S_S_S_S_S_S_S_S_S_fiii_param_11];
	ld.param.u64 	%rd13, [_Z13updateH_3DmapPfS_S_S_S_S_S_S_S_S_S_S_S_S_S_fiii_param_12];
	ld.param.u64 	%rd14, [_Z13updateH_3DmapPfS_S_S_S_S_S_S_S_S_S_S_S_S_S_fiii_param_13];
	ld.param.u64 	%rd15, [_Z13updateH_3DmapPfS_S_S_S_S_S_S_S_S_S_S_S_S_S_fiii_param_14];
	ld.param.f32 	%f1, [_Z13updateH_3DmapPfS_S_S_S_S_S_S_S_S_S_S_S_S_S_fiii_param_15];
	ld.param.u32 	%r7, [_Z13updateH_3DmapPfS_S_S_S_S_S_S_S_S_S_S_S_S_S_fiii_param_16];
	ld.param.u32 	%r5, [_Z13updateH_3DmapPfS_S_S_S_S_S_S_S_S_S_S_S_S_S_fiii_param_17];
	ld.param.u32 	%r6, [_Z13updateH_3DmapPfS_S_S_S_S_S_S_S_S_S_S_S_S_S_fiii_param_18];
	mov.u32 	%r8, %ctaid.x;
	mov.u32 	%r9, %ntid.x;
	mov.u32 	%r10, %tid.x;
	mad.lo.s32 	%r11, %r8, %r9, %r10;
	mov.u32 	%r12, %ctaid.y;
	mov.u32 	%r13, %ntid.y;
	mov.u32 	%r14, %tid.y;
	mad.lo.s32 	%r2, %r12, %r13, %r14;
	mov.u32 	%r15, %ctaid.z;
	mov.u32 	%r16, %ntid.z;
	mov.u32 	%r17, %tid.z;
	mad.lo.s32 	%r3, %r15, %r16, %r17;
	setp.eq.s32 	%p4, %r11, 0;
	add.s32 	%r18, %r7, -1;
	setp.ge.u32 	%p5, %r11, %r18;
	setp.eq.s32 	%p6, %r2, 0;
	or.pred  	%p7, %p4, %p6;
	mov.pred 	%p14, 0;
	or.pred  	%p8, %p7, %p5;
	@%p8 bra 	$L__BB3_2;
	add.s32 	%r19, %r5, -1;
	setp.lt.u32 	%p14, %r2, %r19;
$L__BB3_2:
	setp.eq.s32 	%p9, %r3, 0;
	not.pred 	%p10, %p14;
	or.pred  	%p11, %p10, %p9;
	add.s32 	%r20, %r6, -1;
	setp.ge.u32 	%p12, %r3, %r20;
	or.pred  	%p13, %p11, %p12;
	@%p13 bra 	$L__BB3_4;
	ld.param.u64 	%rd55, [_Z13updateH_3DmapPfS_S_S_S_S_S_S_S_S_S_S_S_S_S_fiii_param_2];
	ld.param.u64 	%rd54, [_Z13updateH_3DmapPfS_S_S_S_S_S_S_S_S_S_S_S_S_S_fiii_param_0];
	cvta.to.global.u64 	%rd16, %rd54;
	cvta.to.global.u64 	%rd17, %rd55;
	cvta.to.global.u64 	%rd18, %rd2;
	mad.lo.s32 	%r21, %r7, %r2, %r11;
	mul.lo.s32 	%r22, %r5, %r7;
	mad.lo.s32 	%r23, %r22, %r3, %r21;
	cvta.to.global.u64 	%rd19, %rd7;
	mul.wide.s32 	%rd20, %r23, 4;
	add.s64 	%rd21, %rd19, %rd20;
	ld.global.f32 	%f2, [%rd21];
	cvta.to.global.u64 	%rd22, %rd4;
	add.s64 	%rd23, %rd22, %rd20;
	ld.global.f32 	%f3, [%rd23];
	cvta.to.global.u64 	%rd24, %rd8;
	add.s64 	%rd25, %rd24, %rd20;
	ld.global.f32 	%f4, [%rd25];
	add.s32 	%r24, %r23, %r22;
	mul.wide.s32 	%rd26, %r24, 4;
	add.s64 	%rd27, %rd18, %rd26;
	ld.global.f32 	%f5, [%rd27];
	add.s64 	%rd28, %rd18, %rd20;
	ld.global.f32 	%f6, [%rd28];
	sub.f32 	%f7, %f5, %f6;
	add.s32 	%r25, %r23, %r7;
	mul.wide.s32 	%rd29, %r25, 4;
	add.s64 	%rd30, %rd17, %rd29;
	ld.global.f32 	%f8, [%rd30];
	add.s64 	%rd31, %rd17, %rd20;
	ld.global.f32 	%f9, [%rd31];
	sub.f32 	%f10, %f8, %f9;
	sub.f32 	%f11, %f7, %f10;
	cvta.to.global.u64 	%rd32, %rd13;
	add.s64 	%rd33, %rd32, %rd20;
	ld.global.f32 	%f12, [%rd33];
	mul.f32 	%f13, %f1, %f12;
	sub.f32 	%f14, %f11, %f13;
	mul.f32 	%f15, %f4, %f14;
	fma.rn.f32 	%f16, %f2, %f3, %f15;
	st.global.f32 	[%rd23], %f16;
	cvta.to.global.u64 	%rd34, %rd9;
	add.s64 	%rd35, %rd34, %rd20;
	ld.global.f32 	%f17, [%rd35];
	cvta.to.global.u64 	%rd36, %rd5;
	add.s64 	%rd37, %rd36, %rd20;
	ld.global.f32 	%f18, [%rd37];
	cvta.to.global.u64 	%rd38, %rd10;
	add.s64 	%rd39, %rd38, %rd20;
	ld.global.f32 	%f19, [%rd39];
	ld.global.f32 	%f20, [%rd31+4];
	ld.global.f32 	%f21, [%rd31];
	sub.f32 	%f22, %f20, %f21;
	add.s64 	%rd40, %rd16, %rd26;
	ld.global.f32 	%f23, [%rd40];
	add.s64 	%rd41, %rd16, %rd20;
	ld.global.f32 	%f24, [%rd41];
	sub.f32 	%f25, %f23, %f24;
	sub.f32 	%f26, %f22, %f25;
	cvta.to.global.u64 	%rd42, %rd14;
	add.s64 	%rd43, %rd42, %rd20;
	ld.global.f32 	%f27, [%rd43];
	mul.f32 	%f28, %f1, %f27;
	sub.f32 	%f29, %f26, %f28;
	mul.f32 	%f30, %f19, %f29;
	fma.rn.f32 	%f31, %f17, %f18, %f30;
	st.global.f32 	[%rd37], %f31;
	cvta.to.global.u64 	%rd44, %rd11;
	add.s64 	%rd45, %rd44, %rd20;
	ld.global.f32 	%f32, [%rd45];
	cvta.to.global.u64 	%rd46, %rd6;
	add.s64 	%rd47, %rd46, %rd20;
	ld.global.f32 	%f33, [%rd47];
	cvta.to.global.u64 	%rd48, %rd12;
	add.s64 	%rd49, %rd48, %rd20;
	ld.global.f32 	%f34, [%rd49];
	mul.wide.s32 	%rd50, %r7, 4;
	add.s64 	%rd51, %rd41, %rd50;
	ld.global.f32 	%f35, [%rd51];
	ld.global.f32 	%f36, [%rd41];
	sub.f32 	%f37, %f35, %f36;
	ld.global.f32 	%f38, [%rd28+4];
	ld.global.f32 	%f39, [%rd28];
	sub.f32 	%f40, %f38, %f39;
	sub.f32 	%f41, %f37, %f40;
	cvta.to.global.u64 	%rd52, %rd15;
	add.s64 	%rd53, %rd52, %rd20;
	ld.global.f32 	%f42, [%rd53];
	mul.f32 	%f43, %f1, %f42;
	sub.f32 	%f44, %f41, %f43;
	mul.f32 	%f45, %f34, %f44;
	fma.rn.f32 	%f46, %f32, %f33, %f45;
	st.global.f32 	[%rd47], %f46;
$L__BB3_4:
	ret;

}
	// .globl	_Z17updateE_3Dmap_fixPfS_S_S_S_S_S_S_S_S_S_S_S_S_S_fiii
.visible .entry _Z17updateE_3Dmap_fixPfS_S_S_S_S_S_S_S_S_S_S_S_S_S_fiii(
	.param .u64 .ptr .align 1 _Z17updateE_3Dmap_fixPfS_S_S_S_S_S_S_S_S_S_S_S_S_S_fiii_param_0,
	.param .u64 .ptr .align 1 _Z17updateE_3Dmap_fixPfS_S_S_S_S_S_S_S_S_S_S_S_S_S_fiii_param_1,
	.param .u64 .ptr .align 1 _Z17updateE_3Dmap_fixPfS_S_S_S_S_S_S_S_S_S_S_S_S_S_fiii_param_2,
	.param .u64 .ptr .align 1 _Z17updateE_3Dmap_fixPfS_S_S_S_S_S_S_S_S_S_S_S_S_S_fiii_param_3,
	.param .u64 .ptr .align 1 _Z17updateE_3Dmap_fixPfS_S_S_S_S_S_S_S_S_S_S_S_S_S_fiii_param_4,
	.param .u64 .ptr .align 1 _Z17updateE_3Dmap_fixPfS_S_S_S_S_S_S_S_S_S_S_S_S_S_fiii_param_5,
	.param .u64 .ptr .align 1 _Z17updateE_3Dmap_fixPfS_S_S_S_S_S_S_S_S_S_S_S_S_S_fiii_param_6,
	.param .u64 .ptr .align 1 _Z17updateE_3Dmap_fixPfS_S_S_S_S_S_S_S_S_S_S_S_S_S_fiii_param_7,
	.param .u64 .ptr .align 1 _Z17updateE_3Dmap_fixPfS_S_S_S_S_S_S_S_S_S_S_S_S_S_fiii_param_8,
	.param .u64 .ptr .align 1 _Z17updateE_3Dmap_fixPfS_S_S_S_S_S_S_S_S_S_S_S_S_S_fiii_param_9,
	.param .u64 .ptr .align 1 _Z17updateE_3Dmap_fixPfS_S_S_S_S_S_S_S_S_S_S_S_S_S_fiii_param_10,
	.param .u64 .ptr .align 1 _Z17updateE_3Dmap_fixPfS_S_S_S_S_S_S_S_S_S_S_S_S_S_fiii_param_11,
	.param .u64 .ptr .align 1 _Z17updateE_3Dmap_fixPfS_S_S_S_S_S_S_S_S_S_S_S_S_S_fiii_param_12,
	.param .u64 .ptr .align 1 _Z17updateE_3Dmap_fixPfS_S_S_S_S_S_S_S_S_S_S_S_S_S_fiii_param_13,
	.param .u64 .ptr .align 1 _Z17updateE_3Dmap_fixPfS_S_S_S_S_S_S_S_S_S_S_S_S_S_fiii_param_14,
	.param .f32 _Z17updateE_3Dmap_fixPfS_S_S_S_S_S_S_S_S_S_S_S_S_S_fiii_param_15,
	.param .u32 _Z17updateE_3Dmap_fixPfS_S_S_S_S_S_S_S_S_S_S_S_S_S_fiii_param_16,
	.param .u32 _Z17updateE_3Dmap_fixPfS_S_S_S_S_S_S_S_S_S_S_S_S_S_fiii_param_17,
	.param .u32 _Z17updateE_3Dmap_fixPfS_S_S_S_S_S_S_S_S_S_S_S_S_S_fiii_param_18
)
{
	.reg .pred 	%p<15>;
	.reg .b32 	%r<23>;
	.reg .b32 	%f<47>;
	.reg .b64 	%rd<56>;

	ld.param.u64 	%rd2, [_Z17updateE_3Dmap_fixPfS_S_S_S_S_S_S_S_S_S_S_S_S_S_fiii_param_1];
	ld.param.u64 	%rd4, [_Z17updateE_3Dmap_fixPfS_S_S_S_S_S_S_S_S_S_S_S_S_S_fiii_param_3];
	ld.param.u64 	%rd5, [_Z17updateE_3Dmap_fixPfS_S_S_S_S_S_S_S_S_S_S_S_S_S_fiii_param_4];
	ld.param.u64 	%rd6, [_Z17updateE_3Dmap_fixPfS_S_S_S_S_S_S_S_S_S_S_S_S_S_fiii_param_5];
	ld.param.u64 	%rd8, [_Z17updateE_3Dmap_fixPfS_S_S_S_S_S_S_S_S_S_S_S_S_S_fiii_param_7];
	ld.param.u64 	%rd9, [_Z17updateE_3Dmap_fixPfS_S_S_S_S_S_S_S_S_S_S_S_S_S_fiii_param_8];
	ld.param.u64 	%rd10, [_Z17updateE_3Dmap_fixPfS_S_S_S_S_S_S_S_S_S_S_S_S_S_fiii_param_9];
	ld.param.u64 	%rd11, [_Z17updateE_3Dmap_fixPfS_S_S_S_S_S_S_S_S_S_S_S_S_S_fiii_param_10];
	ld.param.u64 	%rd12, [_Z17updateE_3Dmap_fixPfS_S_S_S_S_S_S_S_S_S_S_S_S_S_fiii_param_11];
	ld.param.u64 	%rd13, [_Z17updateE_3Dmap_fixPfS_S_S_S_S_S_S_S_S_S_S_S_S_S_fiii_param_12];
	ld.param.u64 	%rd14, [_Z17updateE_3Dmap_fixPfS_S_S_S_S_S_S_S_S_S_S_S_S_S_fiii_param_13];
	ld.param.u64 	%rd15, [_Z17updateE_3Dmap_fixPfS_S_S_S_S_S_S_S_S_S_S_S_S_S_fiii_param_14];
	ld.param.f32 	%f1, [_Z17updateE_3Dmap_fixPfS_S_S_S_S_S_S_S_S_S_S_S_S_S_fiii_param_15];
	ld.param.u32 	%r9, [_Z17updateE_3Dmap_fixPfS_S_S_S_S_S_S_S_S_S_S_S_S_S_fiii_param_16];
	ld.param.u32 	%r7, [_Z17updateE_3Dmap_fixPfS_S_S_S_S_S_S_S_S_S_S_S_S_S_fiii_param_17];
	ld.param.u32 	%r8, [_Z17updateE_3Dmap_fixPfS_S_S_S_S_S_S_S_S_S_S_S_S_S_fiii_param_18];
	mov.u32 	%r10, %ctaid.x;
	mov.u32 	%r11, %ntid.x;
	mov.u32 	%r12, %tid.x;
	mad.lo.s32 	%r1, %r10, %r11, %r12;
	rem.u32 	%r13, %r1, %r9;
	mul.lo.s32 	%r3, %r7, %r9;
	div.u32 	%r5, %r1, %r3;
	mul.lo.s32 	%r14, %r5, %r3;
	sub.s32 	%r15, %r1, %r14;
	div.u32 	%r4, %r15, %r9;
	setp.eq.s32 	%p4, %r13, 0;
	add.s32 	%r16, %r9, -1;
	setp.ge.u32 	%p5, %r13, %r16;
	or.pred  	%p6, %p4, %p5;
	setp.gt.u32 	%p7, %r9, %r15;
	mov.pred 	%p14, 0;
	or.pred  	%p8, %p6, %p7;
	@%p8 bra 	$L__BB4_2;
	add.s32 	%r17, %r7, -1;
	setp.lt.u32 	%p14, %r4, %r17;
$L__BB4_2:
	setp.gt.u32 	%p9, %r3, %r1;
	not.pred 	%p10, %p14;
	or.pred  	%p11, %p9, %p10;
	add.s32 	%r18, %r8, -1;
	setp.ge.u32 	%p12, %r5, %r18;
	or.pred  	%p13, %p11, %p12;
	@%p13 bra 	$L__BB4_4;
	ld.param.u64 	%rd55, [_Z17updateE_3Dmap_fixPfS_S_S_S_S_S_S_S_S_S_S_S_S_S_fiii_param_6];
	ld.param.u64 	%rd54, [_Z17updateE_3Dmap_fixPfS_S_S_S_S_S_S_S_S_S_S_S_S_S_fiii_param_2];
	ld.param.u64 	%rd53, [_Z17updateE_3Dmap_fixPfS_S_S_S_S_S_S_S_S_S_S_S_S_S_fiii_param_0];
	cvta.to.global.u64 	%rd16, %rd4;
	cvta.to.global.u64 	%rd17, %rd5;
	cvta.to.global.u64 	%rd18, %rd6;
	mad.lo.s32 	%r19, %r4, %r9, %r13;
	mad.lo.s32 	%r20, %r5, %r3, %r19;
	cvta.to.global.u64 	%rd19, %rd55;
	mul.wide.s32 	%rd20, %r20, 4;
	add.s64 	%rd21, %rd19, %rd20;
	ld.global.f32 	%f2, [%rd21];
	cvta.to.global.u64 	%rd22, %rd53;
	add.s64 	%rd23, %rd22, %rd20;
	ld.global.f32 	%f3, [%rd23];
	cvta.to.global.u64 	%rd24, %rd8;
	add.s64 	%rd25, %rd24, %rd20;
	ld.global.f32 	%f4, [%rd25];
	add.s64 	%rd26, %rd18, %rd20;
	ld.global.f32 	%f5, [%rd26];
	sub.s32 	%r21, %r20, %r9;
	mul.wide.s32 	%rd27, %r21, 4;
	add.s64 	%rd28, %rd18, %rd27;
	ld.global.f32 	%f6, [%rd28];
	sub.f32 	%f7, %f5, %f6;
	add.s64 	%rd29, %rd17, %rd20;
	ld.global.f32 	%f8, [%rd29];
	sub.s32 	%r22, %r20, %r3;
	mul.wide.s32 	%rd30, %r22, 4;
	add.s64 	%rd31, %rd17, %rd30;
	ld.global.f32 	%f9, [%rd31];
	sub.f32 	%f10, %f8, %f9;
	sub.f32 	%f11, %f7, %f10;
	cvta.to.global.u64 	%rd32, %rd13;
	add.s64 	%rd33, %rd32, %rd20;
	ld.global.f32 	%f12, [%rd33];
	mul.f32 	%f13, %f1, %f12;
	sub.f32 	%f14, %f11, %f13;
	mul.f32 	%f15, %f4, %f14;
	fma.rn.f32 	%f16, %f2, %f3, %f15;
	st.global.f32 	[%rd23], %f16;
	cvta.to.global.u64 	%rd34, %rd9;
	add.s64 	%rd35, %rd34, %rd20;
	ld.global.f32 	%f17, [%rd35];
	cvta.to.global.u64 	%rd36, %rd2;
	add.s64 	%rd37, %rd36, %rd20;
	ld.global.f32 	%f18, [%rd37];
	cvta.to.global.u64 	%rd38, %rd10;
	add.s64 	%rd39, %rd38, %rd20;
	ld.global.f32 	%f19, [%rd39];
	add.s64 	%rd40, %rd16, %rd20;
	ld.global.f32 	%f20, [%rd40];
	add.s64 	%rd41, %rd16, %rd30;
	ld.global.f32 	%f21, [%rd41];
	sub.f32 	%f22, %f20, %f21;
	ld.global.f32 	%f23, [%rd26];
	ld.global.f32 	%f24, [%rd26+-4];
	sub.f32 	%f25, %f23, %f24;
	sub.f32 	%f26, %f22, %f25;
	cvta.to.global.u64 	%rd42, %rd14;
	add.s64 	%rd43, %rd42, %rd20;
	ld.global.f32 	%f27, [%rd43];
	mul.f32 	%f28, %f1, %f27;
	sub.f32 	%f29, %f26, %f28;
	mul.f32 	%f30, %f19, %f29;
	fma.rn.f32 	%f31, %f17, %f18, %f30;
	st.global.f32 	[%rd37], %f31;
	cvta.to.global.u64 	%rd44, %rd11;
	add.s64 	%rd45, %rd44, %rd20;
	ld.global.f32 	%f32, [%rd45];
	cvta.to.global.u64 	%rd46, %rd54;
	add.s64 	%rd47, %rd46, %rd20;
	ld.global.f32 	%f33, [%rd47];
	cvta.to.global.u64 	%rd48, %rd12;
	add.s64 	%rd49, %rd48, %rd20;
	ld.global.f32 	%f34, [%rd49];
	ld.global.f32 	%f35, [%rd29];
	ld.global.f32 	%f36, [%rd29+-4];
	sub.f32 	%f37, %f35, %f36;
	ld.global.f32 	%f38, [%rd40];
	add.s64 	%rd50, %rd16, %rd27;
	ld.global.f32 	%f39, [%rd50];
	sub.f32 	%f40, %f38, %f39;
	sub.f32 	%f41, %f37, %f40;
	cvta.to.global.u64 	%rd51, %rd15;
	add.s64 	%rd52, %rd51, %rd20;
	ld.global.f32 	%f42, [%rd52];
	mul.f32 	%f43, %f1, %f42;
	sub.f32 	%f44, %f41, %f43;
	mul.f32 	%f45, %f34, %f44;
	fma.rn.f32 	%f46, %f32, %f33, %f45;
	st.global.f32 	[%rd47], %f46;
$L__BB4_4:
	ret;

}
	// .globl	_Z17updateH_3Dmap_fixPfS_S_S_S_S_S_S_S_S_S_S_S_S_S_fiii
.visible .entry _Z17updateH_3Dmap_fixPfS_S_S_S_S_S_S_S_S_S_S_S_S_S_fiii(
	.param .u64 .ptr .align 1 _Z17updateH_3Dmap_fixPfS_S_S_S_S_S_S_S_S_S_S_S_S_S_fiii_param_0,
	.param .u64 .ptr .align 1 _Z17updateH_3Dmap_fixPfS_S_S_S_S_S_S_S_S_S_S_S_S_S_fiii_param_1,
	.param .u64 .ptr .align 1 _Z17updateH_3Dmap_fixPfS_S_S_S_S_S_S_S_S_S_S_S_S_S_fiii_param_2,
	.param .u64 .ptr .align 1 _Z17updateH_3Dmap_fixPfS_S_S_S_S_S_S_S_S_S_S_S_S_S_fiii_param_3,
	.param .u64 .ptr .align 1 _Z17updateH_3Dmap_fixPfS_S_S_S_S_S_S_S_S_S_S_S_S_S_fiii_param_4,
	.param .u64 .ptr .align 1 _Z17updateH_3Dmap_fixPfS_S_S_S_S_S_S_S_S_S_S_S_S_S_fiii_param_5,
	.param .u64 .ptr .align 1 _Z17updateH_3Dmap_fixPfS_S_S_S_S_S_S_S_S_S_S_S_S_S_fiii_param_6,
	.param .u64 .ptr .align 1 _Z17updateH_3Dmap_fixPfS_S_S_S_S_S_S_S_S_S_S_S_S_S_fiii_param_7,
	.param .u64 .ptr .align 1 _Z17updateH_3Dmap_fixPfS_S_S_S_S_S_S_S_S_S_S_S_S_S_fiii_param_8,
	.param .u64 .ptr .align 1 _Z17updateH_3Dmap_fixPfS_S_S_S_S_S_S_S_S_S_S_S_S_S_fiii_param_9,
	.param .u64 .ptr .align 1 _Z17updateH_3Dmap_fixPfS_S_S_S_S_S_S_S_S_S_S_S_S_S_fiii_param_10,
	.param .u64 .ptr .align 1 _Z17updateH_3Dmap_fixPfS_S_S_S_S_S_S_S_S_S_S_S_S_S_fiii_param_11,
	.param .u64 .ptr .align 1 _Z17updateH_3Dmap_fixPfS_S_S_S_S_S_S_S_S_S_S_S_S_S_fiii_param_12,
	.param .u64 .ptr .align 1 _Z17updateH_3Dmap_fixPfS_S_S_S_S_S_S_S_S_S_S_S_S_S_fiii_param_13,
	.param .u64 .ptr .align 1 _Z17updateH_3Dmap_fixPfS_S_S_S_S_S_S_S_S_S_S_S_S_S_fiii_param_14,
	.param .f32 _Z17updateH_3Dmap_fixPfS_S_S_S_S_S_S_S_S_S_S_S_S_S_fiii_param_15,
	.param .u32 _Z17updateH_3Dmap_fixPfS_S_S_S_S_S_S_S_S_S_S_S_S_S_fiii_param_16,
	.param .u32 _Z17updateH_3Dmap_fixPfS_S_S_S_S_S_S_S_S_S_S_S_S_S_fiii_param_17,
	.param .u32 _Z17updateH_3Dmap_fixPfS_S_S_S_S_S_S_S_S_S_S_S_S_S_fiii_param_18
)
{
	.reg .pred 	%p<15>;
	.reg .b32 	%r<23>;
	.reg .b32 	%f<47>;
	.reg .b64 	%rd<56>;

	ld.param.u64 	%rd2, [_Z17updateH_3Dmap_fixPfS_S_S_S_S_S_S_S_S_S_S_S_S_S_fiii_param_1];
	ld.param.u64 	%rd4, [_Z17updateH_3Dmap_fixPfS_S_S_S_S_S_S_S_S_S_S_S_S_S_fiii_param_3];
	ld.param.u64 	%rd5, [_Z17updateH_3Dmap_fixPfS_S_S_S_S_S_S_S_S_S_S_S_S_S_fiii_param_4];
	ld.param.u64 	%rd6, [_Z17updateH_3Dmap_fixPfS_S_S_S_S_S_S_S_S_S_S_S_S_S_fiii_param_5];
	ld.param.u64 	%rd7, [_Z17updateH_3Dmap_fixPfS_S_S_S_S_S_S_S_S_S_S_S_S_S_fiii_param_6];
	ld.param.u64 	%rd8, [_Z17updateH_3Dmap_fixPfS_S_S_S_S_S_S_S_S_S_S_S_S_S_fiii_param_7];
	ld.param.u64 	%rd9, [_Z17updateH_3Dmap_fixPfS_S_S_S_S_S_S_S_S_S_S_S_S_S_fiii_param_8];
	ld.param.u64 	%rd10, [_Z17updateH_3Dmap_fixPfS_S_S_S_S_S_S_S_S_S_S_S_S_S_fiii_param_9];
	ld.param.u64 	%rd11, [_Z17updateH_3Dmap_fixPfS_S_S_S_S_S_S_S_S_S_S_S_S_S_fiii_param_10];
	ld.param.u64 	%rd12, [_Z17updateH_3Dmap_fixPfS_S_S_S_S_S_S_S_S_S_S_S_S_S_fiii_param_11];
	ld.param.u64 	%rd13, [_Z17updateH_3Dmap_fixPfS_S_S_S_S_S_S_S_S_S_S_S_S_S_fiii_param_12];
	ld.param.u64 	%rd14, [_Z17updateH_3Dmap_fixPfS_S_S_S_S_S_S_S_S_S_S_S_S_S_fiii_param_13];
	ld.param.u64 	%rd15, [_Z17updateH_3Dmap_fixPfS_S_S_S_S_S_S_S_S_S_S_S_S_S_fiii_param_14];
	ld.param.f32 	%f1, [_Z17updateH_3Dmap_fixPfS_S_S_S_S_S_S_S_S_S_S_S_S_S_fiii_param_15];
	ld.param.u32 	%r9, [_Z17updateH_3Dmap_fixPfS_S_S_S_S_S_S_S_S_S_S_S_S_S_fiii_param_16];
	ld.param.u32 	%r7, [_Z17updateH_3Dmap_fixPfS_S_S_S_S_S_S_S_S_S_S_S_S_S_fiii_param_17];
	ld.param.u32 	%r8, [_Z17updateH_3Dmap_fixPfS_S_S_S_S_S_S_S_S_S_S_S_S_S_fiii_param_18];
	mov.u32 	%r10, %ctaid.x;
	mov.u32 	%r11, %ntid.x;
	mov.u32 	%r12, %tid.x;
	mad.lo.s32 	%r1, %r10, %r11, %r12;
	rem.u32 	%r13, %r1, %r9;
	mul.lo.s32 	%r3, %r7, %r9;
	div.u32 	%r5, %r1, %r3;
	mul.lo.s32 	%r14, %r5, %r3;
	sub.s32 	%r15, %r1, %r14;
	div.u32 	%r4, %r15, %r9;
	setp.eq.s32 	%p4, %r13, 0;
	add.s32 	%r16, %r9, -1;
	setp.ge.u32 	%p5, %r13, %r16;
	or.pred  	%p6, %p4, %p5;
	setp.gt.u32 	%p7, %r9, %r15;
	mov.pred 	%p14, 0;
	or.pred  	%p8, %p6, %p7;
	@%p8 bra 	$L__BB5_2;
	add.s32 	%r17, %r7, -1;
	setp.lt.u32 	%p14, %r4, %r17;
$L__BB5_2:
	setp.gt.u32 	%p9, %r3, %r1;
	not.pred 	%p10, %p14;
	or.pred  	%p11, %p9, %p10;
	add.s32 	%r18, %r8, -1;
	setp.ge.u32 	%p12, %r5, %r18;
	or.pred  	%p13, %p11, %p12;
	@%p13 bra 	$L__BB5_4;
	ld.param.u64 	%rd55, [_Z17updateH_3Dmap_fixPfS_S_S_S_S_S_S_S_S_S_S_S_S_S_fiii_param_2];
	ld.param.u64 	%rd54, [_Z17updateH_3Dmap_fixPfS_S_S_S_S_S_S_S_S_S_S_S_S_S_fiii_param_0];
	cvta.to.global.u64 	%rd16, %rd54;
	cvta.to.global.u64 	%rd17, %rd55;
	cvta.to.global.u64 	%rd18, %rd2;
	mad.lo.s32 	%r19, %r4, %r9, %r13;
	mad.lo.s32 	%r20, %r5, %r3, %r19;
	cvta.to.global.u64 	%rd19, %rd7;
	mul.wide.s32 	%rd20, %r20, 4;
	add.s64 	%rd21, %rd19, %rd20;
	ld.global.f32 	%f2, [%rd21];
	cvta.to.global.u64 	%rd22, %rd4;
	add.s64 	%rd23, %rd22, %rd20;
	ld.global.f32 	%f3, [%rd23];
	cvta.to.global.u64 	%rd24, %rd8;
	add.s64 	%rd25, %rd24, %rd20;
	ld.global.f32 	%f4, [%rd25];
	add.s32 	%r21, %r20, %r3;
	mul.wide.s32 	%rd26, %r21, 4;
	add.s64 	%rd27, %rd18, %rd26;
	ld.global.f32 	%f5, [%rd27];
	add.s64 	%rd28, %rd18, %rd20;
	ld.global.f32 	%f6, [%rd28];
	sub.f32 	%f7, %f5, %f6;
	add.s32 	%r22, %r20, %r9;
	mul.wide.s32 	%rd29, %r22, 4;
	add.s64 	%rd30, %rd17, %rd29;
	ld.global.f32 	%f8, [%rd30];
	add.s64 	%rd31, %rd17, %rd20;
	ld.global.f32 	%f9, [%rd31];
	sub.f32 	%f10, %f8, %f9;
	sub.f32 	%f11, %f7, %f10;
	cvta.to.global.u64 	%rd32, %rd13;
	add.s64 	%rd33, %rd32, %rd20;
	ld.global.f32 	%f12, [%rd33];
	mul.f32 	%f13, %f1, %f12;
	sub.f32 	%f14, %f11, %f13;
	mul.f32 	%f15, %f4, %f14;
	fma.rn.f32 	%f16, %f2, %f3, %f15;
	st.global.f32 	[%rd23], %f16;
	cvta.to.global.u64 	%rd34, %rd9;
	add.s64 	%rd35, %rd34, %rd20;
	ld.global.f32 	%f17, [%rd35];
	cvta.to.global.u64 	%rd36, %rd5;
	add.s64 	%rd37, %rd36, %rd20;
	ld.global.f32 	%f18, [%rd37];
	cvta.to.global.u64 	%rd38, %rd10;
	add.s64 	%rd39, %rd38, %rd20;
	ld.global.f32 	%f19, [%rd39];
	ld.global.f32 	%f20, [%rd31+4];
	ld.global.f32 	%f21, [%rd31];
	sub.f32 	%f22, %f20, %f21;
	add.s64 	%rd40, %rd16, %rd26;
	ld.global.f32 	%f23, [%rd40];
	add.s64 	%rd41, %rd16, %rd20;
	ld.global.f32 	%f24, [%rd41];
	sub.f32 	%f25, %f23, %f24;
	sub.f32 	%f26, %f22, %f25;
	cvta.to.global.u64 	%rd42, %rd14;
	add.s64 	%rd43, %rd42, %rd20;
	ld.global.f32 	%f27, [%rd43];
	mul.f32 	%f28, %f1, %f27;
	sub.f32 	%f29, %f26, %f28;
	mul.f32 	%f30, %f19, %f29;
	fma.rn.f32 	%f31, %f17, %f18, %f30;
	st.global.f32 	[%rd37], %f31;
	cvta.to.global.u64 	%rd44, %rd11;
	add.s64 	%rd45, %rd44, %rd20;
	ld.global.f32 	%f32, [%rd45];
	cvta.to.global.u64 	%rd46, %rd6;
	add.s64 	%rd47, %rd46, %rd20;
	ld.global.f32 	%f33, [%rd47];
	cvta.to.global.u64 	%rd48, %rd12;
	add.s64 	%rd49, %rd48, %rd20;
	ld.global.f32 	%f34, [%rd49];
	mul.wide.s32 	%rd50, %r9, 4;
	add.s64 	%rd51, %rd41, %rd50;
	ld.global.f32 	%f35, [%rd51];
	ld.global.f32 	%f36, [%rd41];
	sub.f32 	%f37, %f35, %f36;
	ld.global.f32 	%f38, [%rd28+4];
	ld.global.f32 	%f39, [%rd28];
	sub.f32 	%f40, %f38, %f39;
	sub.f32 	%f41, %f37, %f40;
	cvta.to.global.u64 	%rd52, %rd15;
	add.s64 	%rd53, %rd52, %rd20;
	ld.global.f32 	%f42, [%rd53];
	mul.f32 	%f43, %f1, %f42;
	sub.f32 	%f44, %f41, %f43;
	mul.f32 	%f45, %f34, %f44;
	fma.rn.f32 	%f46, %f32, %f33, %f45;
	st.global.f32 	[%rd47], %f46;
$L__BB5_4:
	ret;

}


// ===== COMPILED SASS (sm_100) =====

	.target	sm_100

	.elftype	@"ET_EXEC"


//--------------------- .note.nv.tkinfo           --------------------------
	.section	.note.nv.tkinfo,"",@"SHT_NOTE"
	.sectionflags	@"SHF_NOTE_NV_TKINFO"
	.tkinfo
        /*0018*/ 	.word	0x00000002
        /*0030*/ 	.string	""
        /*0030*/ 	.string	"ptxas"
        /*0030*/ 	.string	"Cuda compilation tools, release 13.0, V13.0.88"
        /*0030*/ 	.string	"Build cuda_13.0.r13.0/compiler.36424714_0"
        /*0030*/ 	.string	"-arch sm_100 -m 64 "



//--------------------- .note.nv.cuinfo           --------------------------
	.section	.note.nv.cuinfo,"",@"SHT_NOTE"
	.sectionflags	@"SHF_NOTE_NV_CUINFO"
        /*0018*/ 	.short	0x0002
        /*001a*/ 	.short	0x0064
        /*001c*/ 	.short	0x0082
	.zero		2


//--------------------- .nv.info                  --------------------------
	.section	.nv.info,"",@"SHT_CUDA_INFO"
	.align	4


	//----- nvinfo : EIATTR_REGCOUNT
	.align		4
        /*0000*/ 	.byte	0x04, 0x2f
        /*0002*/ 	.short	(.L_1 - .L_0)
	.align		4
.L_0:
        /*0004*/ 	.word	index@(_Z13updateE_2DmapPfS_S_S_S_S_S_S_S_S_S_S_S_S_S_fiii)
        /*0008*/ 	.word	0x00000030


	//----- nvinfo : EIATTR_FRAME_SIZE
	.align		4
.L_1:
        /*000c*/ 	.byte	0x04, 0x11
        /*000e*/ 	.short	(.L_3 - .L_2)
	.align		4
.L_2:
        /*0010*/ 	.word	index@(_Z13updateE_2DmapPfS_S_S_S_S_S_S_S_S_S_S_S_S_S_fiii)
        /*0014*/ 	.word	0x00000000


	//----- nvinfo : EIATTR_REGCOUNT
	.align		4
.L_3:
        /*0018*/ 	.byte	0x04, 0x2f
        /*001a*/ 	.short	(.L_5 - .L_4)
	.align		4
.L_4:
        /*001c*/ 	.word	index@(_Z13updateH_2DmapPfS_S_S_S_S_S_S_S_S_S_S_S_S_S_fiii)
        /*0020*/ 	.word	0x00000030


	//----- nvinfo : EIATTR_FRAME_SIZE
	.align		4
.L_5:
        /*0024*/ 	.byte	0x04, 0x11
        /*0026*/ 	.short	(.L_7 - .L_6)
	.align		4
.L_6:
        /*0028*/ 	.word	index@(_Z13updateH_2DmapPfS_S_S_S_S_S_S_S_S_S_S_S_S_S_fiii)
        /*002c*/ 	.word	0x00000000


	//----- nvinfo : EIATTR_REGCOUNT
	.align		4
.L_7:
        /*0030*/ 	.byte	0x04, 0x2f
        /*0032*/ 	.short	(.L_9 - .L_8)
	.align		4
.L_8:
        /*0034*/ 	.word	index@(_Z13updateE_3DmapPfS_S_S_S_S_S_S_S_S_S_S_S_S_S_fiii)
        /*0038*/ 	.word	0x00000020


	//----- nvinfo : EIATTR_FRAME_SIZE
	.align		4
.L_9:
        /*003c*/ 	.byte	0x04, 0x11
        /*003e*/ 	.short	(.L_11 - .L_10)
	.align		4
.L_10:
        /*0040*/ 	.word	index@(_Z13updateE_3DmapPfS_S_S_S_S_S_S_S_S_S_S_S_S_S_fiii)
        /*0044*/ 	.word	0x00000000


	//----- nvinfo : EIATTR_REGCOUNT
	.align		4
.L_11:
        /*0048*/ 	.byte	0x04, 0x2f
        /*004a*/ 	.short	(.L_13 - .L_12)
	.align		4
.L_12:
        /*004c*/ 	.word	index@(_Z13updateH_3DmapPfS_S_S_S_S_S_S_S_S_S_S_S_S_S_fiii)
        /*0050*/ 	.word	0x00000020


	//----- nvinfo : EIATTR_FRAME_SIZE
	.align		4
.L_13:
        /*0054*/ 	.byte	0x04, 0x11
        /*0056*/ 	.short	(.L_15 - .L_14)
	.align		4
.L_14:
        /*0058*/ 	.word	index@(_Z13updateH_3DmapPfS_S_S_S_S_S_S_S_S_S_S_S_S_S_fiii)
        /*005c*/ 	.word	0x00000000


	//----- nvinfo : EIATTR_REGCOUNT
	.align		4
.L_15:
        /*0060*/ 	.byte	0x04, 0x2f
        /*0062*/ 	.short	(.L_17 - .L_16)
	.align		4
.L_16:
        /*0064*/ 	.word	index@(_Z17updateE_3Dmap_fixPfS_S_S_S_S_S_S_S_S_S_S_S_S_S_fiii)
        /*0068*/ 	.word	0x00000020


	//----- nvinfo : EIATTR_FRAME_SIZE
	.align		4
.L_17:
        /*006c*/ 	.byte	0x04, 0x11
        /*006e*/ 	.short	(.L_19 - .L_18)
	.align		4
.L_18:
        /*0070*/ 	.word	index@(_Z17updateE_3Dmap_fixPfS_S_S_S_S_S_S_S_S_S_S_S_S_S_fiii)
        /*0074*/ 	.word	0x00000000


	//----- nvinfo : EIATTR_REGCOUNT
	.align		4
.L_19:
        /*0078*/ 	.byte	0x04, 0x2f
        /*007a*/ 	.short	(.L_21 - .L_20)
	.align		4
.L_20:
        /*007c*/ 	.word	index@(_Z17updateH_3Dmap_fixPfS_S_S_S_S_S_S_S_S_S_S_S_S_S_fiii)
        /*0080*/ 	.word	0x00000020


	//----- nvinfo : EIATTR_FRAME_SIZE
	.align		4
.L_21:
        /*0084*/ 	.byte	0x04, 0x11
        /*0086*/ 	.short	(.L_23 - .L_22)
	.align		4
.L_22:
        /*0088*/ 	.word	index@(_Z17updateH_3Dmap_fixPfS_S_S_S_S_S_S_S_S_S_S_S_S_S_fiii)
        /*008c*/ 	.word	0x00000000


	//----- nvinfo : EIATTR_MIN_STACK_SIZE
	.align		4
.L_23:
        /*0090*/ 	.byte	0x04, 0x12
        /*0092*/ 	.short	(.L_25 - .L_24)
	.align		4
.L_24:
        /*0094*/ 	.word	index@(_Z17updateH_3Dmap_fixPfS_S_S_S_S_S_S_S_S_S_S_S_S_S_fiii)
        /*0098*/ 	.word	0x00000000


	//----- nvinfo : EIATTR_MIN_STACK_SIZE
	.align		4
.L_25:
        /*009c*/ 	.byte	0x04, 0x12
        /*009e*/ 	.short	(.L_27 - .L_26)
	.align		4
.L_26:
        /*00a0*/ 	.word	index@(_Z17updateE_3Dmap_fixPfS_S_S_S_S_S_S_S_S_S_S_S_S_S_fiii)
        /*00a4*/ 	.word	0x00000000


	//----- nvinfo : EIATTR_MIN_STACK_SIZE
	.align		4
.L_27:
        /*00a8*/ 	.byte	0x04, 0x12
        /*00aa*/ 	.short	(.L_29 - .L_28)
	.align		4
.L_28:
        /*00ac*/ 	.word	index@(_Z13updateH_3DmapPfS_S_S_S_S_S_S_S_S_S_S_S_S_S_fiii)
        /*00b0*/ 	.word	0x00000000


	//----- nvinfo : EIATTR_MIN_STACK_SIZE
	.align		4
.L_29:
        /*00b4*/ 	.byte	0x04, 0x12
        /*00b6*/ 	.short	(.L_31 - .L_30)
	.align		4
.L_30:
        /*00b8*/ 	.word	index@(_Z13updateE_3DmapPfS_S_S_S_S_S_S_S_S_S_S_S_S_S_fiii)
        /*00bc*/ 	.word	0x00000000


	//----- nvinfo : EIATTR_MIN_STACK_SIZE
	.align		4
.L_31:
        /*00c0*/ 	.byte	0x04, 0x12
        /*00c2*/ 	.short	(.L_33 - .L_32)
	.align		4
.L_32:
        /*00c4*/ 	.word	index@(_Z13updateH_2DmapPfS_S_S_S_S_S_S_S_S_S_S_S_S_S_fiii)
        /*00c8*/ 	.word	0x00000000


	//----- nvinfo : EIATTR_MIN_STACK_SIZE
	.align		4
.L_33:
        /*00cc*/ 	.byte	0x04, 0x12
        /*00ce*/ 	.short	(.L_35 - .L_34)
	.align		4
.L_34:
        /*00d0*/ 	.word	index@(_Z13updateE_2DmapPfS_S_S_S_S_S_S_S_S_S_S_S_S_S_fiii)
        /*00d4*/ 	.word	0x00000000
.L_35:


//--------------------- .nv.compat                --------------------------
	.section	.nv.compat,"",@"SHT_CUDA_COMPAT_INFO"
	.align	4
        /*0000*/ 	.byte	0x02, 0x09, 0x00, 0x00, 0x02, 0x02, 0x01, 0x00, 0x02, 0x05, 0x05, 0x00, 0x03, 0x07, 0x01, 0x01
        /*0010*/ 	.byte	0x02, 0x03, 0x00, 0x00, 0x02, 0x06, 0x01, 0x00, 0x04, 0x0b, 0x08, 0x00, 0x09, 0x00, 0x00, 0x00
        /*0020*/ 	.byte	0x00, 0x00, 0x00, 0x00


//--------------------- .nv.info._Z17updateH_3Dmap_fixPfS_S_S_S_S_S_S_S_S_S_S_S_S_S_fiii --------------------------
	.section	.nv.info._Z17updateH_3Dmap_fixPfS_S_S_S_S_S_S_S_S_S_S_S_S_S_fiii,"",@"SHT_CUDA_INFO"
	.sectionflags	@""
	.align	4


	//----- nvinfo : EIATTR_CUDA_API_VERSION
	.align		4
        /*0000*/ 	.byte	0x04, 0x37
        /*0002*/ 	.short	(.L_37 - .L_36)
.L_36:
        /*0004*/ 	.word	0x00000082


	//----- nvinfo : EIATTR_KPARAM_INFO
	.align		4
.L_37:
        /*0008*/ 	.byte	0x04, 0x17
        /*000a*/ 	.short	(.L_39 - .L_38)
.L_38:
        /*000c*/ 	.word	0x00000000
        /*0010*/ 	.short	0x0012
        /*0012*/ 	.short	0x0084
        /*0014*/ 	.byte	0x00, 0xf0, 0x11, 0x00


	//----- nvinfo : EIATTR_KPARAM_INFO
	.align		4
.L_39:
        /*0018*/ 	.byte	0x04, 0x17
        /*001a*/ 	.short	(.L_41 - .L_40)
.L_40:
        /*001c*/ 	.word	0x00000000
        /*0020*/ 	.short	0x0011
        /*0022*/ 	.short	0x0080
        /*0024*/ 	.byte	0x00, 0xf0, 0x11, 0x00


	//----- nvinfo : EIATTR_KPARAM_INFO
	.align		4
.L_41:
        /*0028*/ 	.byte	0x04, 0x17
        /*002a*/ 	.short	(.L_43 - .L_42)
.L_42:
        /*002c*/ 	.word	0x00000000
        /*0030*/ 	.short	0x0010
        /*0032*/ 	.short	0x007c
        /*0034*/ 	.byte	0x00, 0xf0, 0x11, 0x00


	//----- nvinfo : EIATTR_KPARAM_INFO
	.align		4
.L_43:
        /*0038*/ 	.byte	0x04, 0x17
        /*003a*/ 	.short	(.L_45 - .L_44)
.L_44:
        /*003c*/ 	.word	0x00000000
        /*0040*/ 	.short	0x000f
        /*0042*/ 	.short	0x0078
        /*0044*/ 	.byte	0x00, 0xf0, 0x11, 0x00


	//----- nvinfo : EIATTR_KPARAM_INFO
	.align		4
.L_45:
        /*0048*/ 	.byte	0x04, 0x17
        /*004a*/ 	.short	(.L_47 - .L_46)
.L_46:
        /*004c*/ 	.word	0x00000000
        /*0050*/ 	.short	0x000e
        /*0052*/ 	.short	0x0070
        /*0054*/ 	.byte	0x00, 0xf5, 0x21, 0x00


	//----- nvinfo : EIATTR_KPARAM_INFO
	.align		4
.L_47:
        /*0058*/ 	.byte	0x04, 0x17
        /*005a*/ 	.short	(.L_49 - .L_48)
.L_48:
        /*005c*/ 	.word	0x00000000
        /*0060*/ 	.short	0x000d
        /*0062*/ 	.short	0x0068
        /*0064*/ 	.byte	0x00, 0xf5, 0x21, 0x00


	//----- nvinfo : EIATTR_KPARAM_INFO
	.align		4
.L_49:
        /*0068*/ 	.byte	0x04, 0x17
        /*006a*/ 	.short	(.L_51 - .L_50)
.L_50:
        /*006c*/ 	.word	0x00000000
        /*0070*/ 	.short	0x000c
        /*0072*/ 	.short	0x0060
        /*0074*/ 	.byte	0x00, 0xf5, 0x21, 0x00


	//----- nvinfo : EIATTR_KPARAM_INFO
	.align		4
.L_51:
        /*0078*/ 	.byte	0x04, 0x17
        /*007a*/ 	.short	(.L_53 - .L_52)
.L_52:
        /*007c*/ 	.word	0x00000000
        /*0080*/ 	.short	0x000b
        /*0082*/ 	.short	0x0058
        /*0084*/ 	.byte	0x00, 0xf5, 0x21, 0x00


	//----- nvinfo : EIATTR_KPARAM_INFO
	.align		4
.L_53:
        /*0088*/ 	.byte	0x04, 0x17
        /*008a*/ 	.short	(.L_55 - .L_54)
.L_54:
        /*008c*/ 	.word	0x00000000
        /*0090*/ 	.short	0x000a
        /*0092*/ 	.short	0x0050
        /*0094*/ 	.byte	0x00, 0xf5, 0x21, 0x00


	//----- nvinfo : EIATTR_KPARAM_INFO
	.align		4
.L_55:
        /*0098*/ 	.byte	0x04, 0x17
        /*009a*/ 	.short	(.L_57 - .L_56)
.L_56:
        /*009c*/ 	.word	0x00000000
        /*00a0*/ 	.short	0x0009
        /*00a2*/ 	.short	0x0048
        /*00a4*/ 	.byte	0x00, 0xf5, 0x21, 0x00


	//----- nvinfo : EIATTR_KPARAM_INFO
	.align		4
.L_57:
        /*00a8*/ 	.byte	0x04, 0x17
        /*00aa*/ 	.short	(.L_59 - .L_58)
.L_58:
        /*00ac*/ 	.word	0x00000000
        /*00b0*/ 	.short	0x0008
        /*00b2*/ 	.short	0x0040
        /*00b4*/ 	.byte	0x00, 0xf5, 0x21, 0x00


	//----- nvinfo : EIATTR_KPARAM_INFO
	.align		4
.L_59:
        /*00b8*/ 	.byte	0x04, 0x17
        /*00ba*/ 	.short	(.L_61 - .L_60)
.L_60:
        /*00bc*/ 	.word	0x00000000
        /*00c0*/ 	.short	0x0007
        /*00c2*/ 	.short	0x0038
        /*00c4*/ 	.byte	0x00, 0xf5, 0x21, 0x00


	//----- nvinfo : EIATTR_KPARAM_INFO
	.align		4
.L_61:
        /*00c8*/ 	.byte	0x04, 0x17
        /*00ca*/ 	.short	(.L_63 - .L_62)
.L_62:
        /*00cc*/ 	.word	0x00000000
        /*00d0*/ 	.short	0x0006
        /*00d2*/ 	.short	0x0030
        /*00d4*/ 	.byte	0x00, 0xf5, 0x21, 0x00


	//----- nvinfo : EIATTR_KPARAM_INFO
	.align		4
.L_63:
        /*00d8*/ 	.byte	0x04, 0x17
        /*00da*/ 	.short	(.L_65 - .L_64)
.L_64:
        /*00dc*/ 	.word	0x00000000
        /*00e0*/ 	.short	0x0005
        /*00e2*/ 	.short	0x0028
        /*00e4*/ 	.byte	0x00, 0xf5, 0x21, 0x00


	//----- nvinfo : EIATTR_KPARAM_INFO
	.align		4
.L_65:
        /*00e8*/ 	.byte	0x04, 0x17
        /*00ea*/ 	.short	(.L_67 - .L_66)
.L_66:
        /*00ec*/ 	.word	0x00000000
        /*00f0*/ 	.short	0x0004
        /*00f2*/ 	.short	0x0020
        /*00f4*/ 	.byte	0x00, 0xf5, 0x21, 0x00


	//----- nvinfo : EIATTR_KPARAM_INFO
	.align		4
.L_67:
        /*00f8*/ 	.byte	0x04, 0x17
        /*00fa*/ 	.short	(.L_69 - .L_68)
.L_68:
        /*00fc*/ 	.word	0x00000000
        /*0100*/ 	.short	0x0003
        /*0102*/ 	.short	0x0018
        /*0104*/ 	.byte	0x00, 0xf5, 0x21, 0x00


	//----- nvinfo : EIATTR_KPARAM_INFO
	.align		4
.L_69:
        /*0108*/ 	.byte	0x04, 0x17
        /*010a*/ 	.short	(.L_71 - .L_70)
.L_70:
        /*010c*/ 	.word	0x00000000
        /*0110*/ 	.short	0x0002
        /*0112*/ 	.short	0x0010
        /*0114*/ 	.byte	0x00, 0xf5, 0x21, 0x00


	//----- nvinfo : EIATTR_KPARAM_INFO
	.align		4
.L_71:
        /*0118*/ 	.byte	0x04, 0x17
        /*011a*/ 	.short	(.L_73 - .L_72)
.L_72:
        /*011c*/ 	.word	0x00000000
        /*0120*/ 	.short	0x0001
        /*0122*/ 	.short	0x0008
        /*0124*/ 	.byte	0x00, 0xf5, 0x21, 0x00


	//----- nvinfo : EIATTR_KPARAM_INFO
	.align		4
.L_73:
        /*0128*/ 	.byte	0x04, 0x17
        /*012a*/ 	.short	(.L_75 - .L_74)
.L_74:
        /*012c*/ 	.word	0x00000000
        /*0130*/ 	.short	0x0000
        /*0132*/ 	.short	0x0000
        /*0134*/ 	.byte	0x00, 0xf5, 0x21, 0x00


	//----- nvinfo : EIATTR_SPARSE_MMA_MASK
	.align		4
.L_75:
        /*0138*/ 	.byte	0x03, 0x50
        /*013a*/ 	.short	0x0000


	//----- nvinfo : EIATTR_MAXREG_COUNT
	.align		4
        /*013c*/ 	.byte	0x03, 0x1b
        /*013e*/ 	.short	0x00ff


	//----- nvinfo : EIATTR_MERCURY_ISA_VERSION
	.align		4
        /*0140*/ 	.byte	0x03, 0x5f
        /*0142*/ 	.short	0x0101


	//----- nvinfo : EIATTR_VRC_CTA_INIT_COUNT
	.align		4
        /*0144*/ 	.byte	0x02, 0x4a
	.zero		1
	.zero		1


	//----- nvinfo : EIATTR_EXIT_INSTR_OFFSETS
	.align		4
        /*0148*/ 	.byte	0x04, 0x1c
        /*014a*/ 	.short	(.L_77 - .L_76)


	//   ....[0]....
.L_76:
        /*014c*/ 	.word	0x00000410


	//   ....[1]....
        /*0150*/ 	.word	0x00000970


	//----- nvinfo : EIATTR_CBANK_PARAM_SIZE
	.align		4
.L_77:
        /*0154*/ 	.byte	0x03, 0x19
        /*0156*/ 	.short	0x0088


	//----- nvinfo : EIATTR_PARAM_CBANK
	.align		4
        /*0158*/ 	.byte	0x04, 0x0a
        /*015a*/ 	.short	(.L_79 - .L_78)
	.align		4
.L_78:
        /*015c*/ 	.word	index@(.nv.constant0._Z17updateH_3Dmap_fixPfS_S_S_S_S_S_S_S_S_S_S_S_S_S_fiii)
        /*0160*/ 	.short	0x0380
        /*0162*/ 	.short	0x0088


	//----- nvinfo : EIATTR_SW_WAR
	.align		4
.L_79:
        /*0164*/ 	.byte	0x04, 0x36
        /*0166*/ 	.short	(.L_81 - .L_80)
.L_80:
        /*0168*/ 	.word	0x00000008
.L_81:


//--------------------- .nv.info._Z17updateE_3Dmap_fixPfS_S_S_S_S_S_S_S_S_S_S_S_S_S_fiii --------------------------
	.section	.nv.info._Z17updateE_3Dmap_fixPfS_S_S_S_S_S_S_S_S_S_S_S_S_S_fiii,"",@"SHT_CUDA_INFO"
	.sectionflags	@""
	.align	4


	//----- nvinfo : EIATTR_CUDA_API_VERSION
	.align		4
        /*0000*/ 	.byte	0x04, 0x37
        /*0002*/ 	.short	(.L_83 - .L_82)
.L_82:
        /*0004*/ 	.word	0x00000082


	//----- nvinfo : EIATTR_KPARAM_INFO
	.align		4
.L_83:
        /*0008*/ 	.byte	0x04, 0x17
        /*000a*/ 	.short	(.L_85 - .L_84)
.L_84:
        /*000c*/ 	.word	0x00000000
        /*0010*/ 	.short	0x0012
        /*0012*/ 	.short	0x0084
        /*0014*/ 	.byte	0x00, 0xf0, 0x11, 0x00


	//----- nvinfo : EIATTR_KPARAM_INFO
	.align		4
.L_85:
        /*0018*/ 	.byte	0x04, 0x17
        /*001a*/ 	.short	(.L_87 - .L_86)
.L_86:
        /*001c*/ 	.word	0x00000000
        /*0020*/ 	.short	0x0011
        /*0022*/ 	.short	0x0080
        /*0024*/ 	.byte	0x00, 0xf0, 0x11, 0x00


	//----- nvinfo : EIATTR_KPARAM_INFO
	.align		4
.L_87:
        /*0028*/ 	.byte	0x04, 0x17
        /*002a*/ 	.short	(.L_89 - .L_88)
.L_88:
        /*002c*/ 	.word	0x00000000
        /*0030*/ 	.short	0x0010
        /*0032*/ 	.short	0x007c
        /*0034*/ 	.byte	0x00, 0xf0, 0x11, 0x00


	//----- nvinfo : EIATTR_KPARAM_INFO
	.align		4
.L_89:
        /*0038*/ 	.byte	0x04, 0x17
        /*003a*/ 	.short	(.L_91 - .L_90)
.L_90:
        /*003c*/ 	.word	0x00000000
        /*0040*/ 	.short	0x000f
        /*0042*/ 	.short	0x0078
        /*0044*/ 	.byte	0x00, 0xf0, 0x11, 0x00


	//----- nvinfo : EIATTR_KPARAM_INFO
	.align		4
.L_91:
        /*0048*/ 	.byte	0x04, 0x17
        /*004a*/ 	.short	(.L_93 - .L_92)
.L_92:
        /*004c*/ 	.word	0x00000000
        /*0050*/ 	.short	0x000e
        /*0052*/ 	.short	0x0070
        /*0054*/ 	.byte	0x00, 0xf5, 0x21, 0x00


	//----- nvinfo : EIATTR_KPARAM_INFO
	.align		4
.L_93:
        /*0058*/ 	.byte	0x04, 0x17
        /*005a*/ 	.short	(.L_95 - .L_94)
.L_94:
        /*005c*/ 	.word	0x00000000
        /*0060*/ 	.short	0x000d
        /*0062*/ 	.short	0x0068
        /*0064*/ 	.byte	0x00, 0xf5, 0x21, 0x00


	//----- nvinfo : EIATTR_KPARAM_INFO
	.align		4
.L_95:
        /*0068*/ 	.byte	0x04, 0x17
        /*006a*/ 	.short	(.L_97 - .L_96)
.L_96:
        /*006c*/ 	.word	0x00000000
        /*0070*/ 	.short	0x000c
        /*0072*/ 	.short	0x0060
        /*0074*/ 	.byte	0x00, 0xf5, 0x21, 0x00


	//----- nvinfo : EIATTR_KPARAM_INFO
	.align		4
.L_97:
        /*0078*/ 	.byte	0x04, 0x17
        /*007a*/ 	.short	(.L_99 - .L_98)
.L_98:
        /*007c*/ 	.word	0x00000000
        /*0080*/ 	.short	0x000b
        /*0082*/ 	.short	0x0058
        /*0084*/ 	.byte	0x00, 0xf5, 0x21, 0x00


	//----- nvinfo : EIATTR_KPARAM_INFO
	.align		4
.L_99:
        /*0088*/ 	.byte	0x04, 0x17
        /*008a*/ 	.short	(.L_101 - .L_100)
.L_100:
        /*008c*/ 	.word	0x00000000
        /*0090*/ 	.short	0x000a
        /*0092*/ 	.short	0x0050
        /*0094*/ 	.byte	0x00, 0xf5, 0x21, 0x00


	//----- nvinfo : EIATTR_KPARAM_INFO
	.align		4
.L_101:
        /*0098*/ 	.byte	0x04, 0x17
        /*009a*/ 	.short	(.L_103 - .L_102)
.L_102:
        /*009c*/ 	.word	0x00000000
        /*00a0*/ 	.short	0x0009
        /*00a2*/ 	.short	0x0048
        /*00a4*/ 	.byte	0x00, 0xf5, 0x21, 0x00


	//----- nvinfo : EIATTR_KPARAM_INFO
	.align		4
.L_103:
        /*00a8*/ 	.byte	0x04, 0x17
        /*00aa*/ 	.short	(.L_105 - .L_104)
.L_104:
        /*00ac*/ 	.word	0x00000000
        /*00b0*/ 	.short	0x0008
        /*00b2*/ 	.short	0x0040
        /*00b4*/ 	.byte	0x00, 0xf5, 0x21, 0x00


	//----- nvinfo : EIATTR_KPARAM_INFO
	.align		4
.L_105:
        /*00b8*/ 	.byte	0x04, 0x17
        /*00ba*/ 	.short	(.L_107 - .L_106)
.L_106:
        /*00bc*/ 	.word	0x00000000
        /*00c0*/ 	.short	0x0007
        /*00c2*/ 	.short	0x0038
        /*00c4*/ 	.byte	0x00, 0xf5, 0x21, 0x00


	//----- nvinfo : EIATTR_KPARAM_INFO
	.align		4
.L_107:
        /*00c8*/ 	.byte	0x04, 0x17
        /*00ca*/ 	.short	(.L_109 - .L_108)
.L_108:
        /*00cc*/ 	.word	0x00000000
        /*00d0*/ 	.short	0x0006
        /*00d2*/ 	.short	0x0030
        /*00d4*/ 	.byte	0x00, 0xf5, 0x21, 0x00


	//----- nvinfo : EIATTR_KPARAM_INFO
	.align		4
.L_109:
        /*00d8*/ 	.byte	0x04, 0x17
        /*00da*/ 	.short	(.L_111 - .L_110)
.L_110:
        /*00dc*/ 	.word	0x00000000
        /*00e0*/ 	.short	0x0005
        /*00e2*/ 	.short	0x0028
        /*00e4*/ 	.byte	0x00, 0xf5, 0x21, 0x00


	//----- nvinfo : EIATTR_KPARAM_INFO
	.align		4
.L_111:
        /*00e8*/ 	.byte	0x04, 0x17
        /*00ea*/ 	.short	(.L_113 - .L_112)
.L_112:
        /*00ec*/ 	.word	0x00000000
        /*00f0*/ 	.short	0x0004
        /*00f2*/ 	.short	0x0020
        /*00f4*/ 	.byte	0x00, 0xf5, 0x21, 0x00


	//----- nvinfo : EIATTR_KPARAM_INFO
	.align		4
.L_113:
        /*00f8*/ 	.byte	0x04, 0x17
        /*00fa*/ 	.short	(.L_115 - .L_114)
.L_114:
        /*00fc*/ 	.word	0x00000000
        /*0100*/ 	.short	0x0003
        /*0102*/ 	.short	0x0018
        /*0104*/ 	.byte	0x00, 0xf5, 0x21, 0x00


	//----- nvinfo : EIATTR_KPARAM_INFO
	.align		4
.L_115:
        /*0108*/ 	.byte	0x04, 0x17
        /*010a*/ 	.short	(.L_117 - .L_116)
.L_116:
        /*010c*/ 	.word	0x00000000
        /*0110*/ 	.short	0x0002
        /*0112*/ 	.short	0x0010
        /*0114*/ 	.byte	0x00, 0xf5, 0x21, 0x00


	//----- nvinfo : EIATTR_KPARAM_INFO
	.align		4
.L_117:
        /*0118*/ 	.byte	0x04, 0x17
        /*011a*/ 	.short	(.L_119 - .L_118)
.L_118:
        /*011c*/ 	.word	0x00000000
        /*0120*/ 	.short	0x0001
        /*0122*/ 	.short	0x0008
        /*0124*/ 	.byte	0x00, 0xf5, 0x21, 0x00


	//----- nvinfo : EIATTR_KPARAM_INFO
	.align		4
.L_119:
        /*0128*/ 	.byte	0x04, 0x17
        /*012a*/ 	.short	(.L_121 - .L_120)
.L_120:
        /*012c*/ 	.word	0x00000000
        /*0130*/ 	.short	0x0000
        /*0132*/ 	.short	0x0000
        /*0134*/ 	.byte	0x00, 0xf5, 0x21, 0x00


	//----- nvinfo : EIATTR_SPARSE_MMA_MASK
	.align		4
.L_121:
        /*0138*/ 	.byte	0x03, 0x50
        /*013a*/ 	.short	0x0000


	//----- nvinfo : EIATTR_MAXREG_COUNT
	.align		4
        /*013c*/ 	.byte	0x03, 0x1b
        /*013e*/ 	.short	0x00ff


	//----- nvinfo : EIATTR_MERCURY_ISA_VERSION
	.align		4
        /*0140*/ 	.byte	0x03, 0x5f
        /*0142*/ 	.short	0x0101


	//----- nvinfo : EIATTR_VRC_CTA_INIT_COUNT
	.align		4
        /*0144*/ 	.byte	0x02, 0x4a
	.zero		1
	.zero		1


	//----- nvinfo : EIATTR_EXIT_INSTR_OFFSETS
	.align		4
        /*0148*/ 	.byte	0x04, 0x1c
        /*014a*/ 	.short	(.L_123 - .L_122)


	//   ....[0]....
.L_122:
        /*014c*/ 	.word	0x00000410


	//   ....[1]....
        /*0150*/ 	.word	0x00000970


	//----- nvinfo : EIATTR_CBANK_PARAM_SIZE
	.align		4
.L_123:
        /*0154*/ 	.byte	0x03, 0x19
        /*0156*/ 	.short	0x0088


	//----- nvinfo : EIATTR_PARAM_CBANK
	.align		4
        /*0158*/ 	.byte	0x04, 0x0a
        /*015a*/ 	.short	(.L_125 - .L_124)
	.align		4
.L_124:
        /*015c*/ 	.word	index@(.nv.constant0._Z17updateE_3Dmap_fixPfS_S_S_S_S_S_S_S_S_S_S_S_S_S_fiii)
        /*0160*/ 	.short	0x0380
        /*0162*/ 	.short	0x0088


	//----- nvinfo : EIATTR_SW_WAR
	.align		4
.L_125:
        /*0164*/ 	.byte	0x04, 0x36
        /*0166*/ 	.short	(.L_127 - .L_126)
.L_126:
        /*0168*/ 	.word	0x00000008
.L_127:


//--------------------- .nv.info._Z13updateH_3DmapPfS_S_S_S_S_S_S_S_S_S_S_S_S_S_fiii --------------------------
	.section	.nv.info._Z13updateH_3DmapPfS_S_S_S_S_S_S_S_S_S_S_S_S_S_fiii,"",@"SHT_CUDA_INFO"
	.sectionflags	@""
	.align	4


	//----- nvinfo : EIATTR_CUDA_API_VERSION
	.align		4
        /*0000*/ 	.byte	0x04, 0x37
        /*0002*/ 	.short	(.L_129 - .L_128)
.L_128:
        /*0004*/ 	.word	0x00000082


	//----- nvinfo : EIATTR_KPARAM_INFO
	.align		4
.L_129:
        /*0008*/ 	.byte	0x04, 0x17
        /*000a*/ 	.short	(.L_131 - .L_130)
.L_130:
        /*000c*/ 	.word	0x00000000
        /*0010*/ 	.short	0x0012
        /*0012*/ 	.short	0x0084
        /*0014*/ 	.byte	0x00, 0xf0, 0x11, 0x00


	//----- nvinfo : EIATTR_KPARAM_INFO
	.align		4
.L_131:
        /*0018*/ 	.byte	0x04, 0x17
        /*001a*/ 	.short	(.L_133 - .L_132)
.L_132:
        /*001c*/ 	.word	0x00000000
        /*0020*/ 	.short	0x0011
        /*0022*/ 	.short	0x0080
        /*0024*/ 	.byte	0x00, 0xf0, 0x11, 0x00


	//----- nvinfo : EIATTR_KPARAM_INFO
	.align		4
.L_133:
        /*0028*/ 	.byte	0x04, 0x17
        /*002a*/ 	.short	(.L_135 - .L_134)
.L_134:
        /*002c*/ 	.word	0x00000000
        /*0030*/ 	.short	0x0010
        /*0032*/ 	.short	0x007c
        /*0034*/ 	.byte	0x00, 0xf0, 0x11, 0x00


	//----- nvinfo : EIATTR_KPARAM_INFO
	.align		4
.L_135:
        /*0038*/ 	.byte	0x04, 0x17
        /*003a*/ 	.short	(.L_137 - .L_136)
.L_136:
        /*003c*/ 	.word	0x00000000
        /*0040*/ 	.short	0x000f
        /*0042*/ 	.short	0x0078
        /*0044*/ 	.byte	0x00, 0xf0, 0x11, 0x00


	//----- nvinfo : EIATTR_KPARAM_INFO
	.align		4
.L_137:
        /*0048*/ 	.byte	0x04, 0x17
        /*004a*/ 	.short	(.L_139 - .L_138)
.L_138:
        /*004c*/ 	.word	0x00000000
        /*0050*/ 	.short	0x000e
        /*0052*/ 	.short	0x0070
        /*0054*/ 	.byte	0x00, 0xf5, 0x21, 0x00


	//----- nvinfo : EIATTR_KPARAM_INFO
	.align		4
.L_139:
        /*0058*/ 	.byte	0x04, 0x17
        /*005a*/ 	.short	(.L_141 - .L_140)
.L_140:
        /*005c*/ 	.word	0x00000000
        /*0060*/ 	.short	0x000d
        /*0062*/ 	.short	0x0068
        /*0064*/ 	.byte	0x00, 0xf5, 0x21, 0x00


	//----- nvinfo : EIATTR_KPARAM_INFO
	.align		4
.L_141:
        /*0068*/ 	.byte	0x04, 0x17
        /*006a*/ 	.short	(.L_143 - .L_142)
.L_142:
        /*006c*/ 	.word	0x00000000
        /*0070*/ 	.short	0x000c
        /*0072*/ 	.short	0x0060
        /*0074*/ 	.byte	0x00, 0xf5, 0x21, 0x00


	//----- nvinfo : EIATTR_KPARAM_INFO
	.align		4
.L_143:
        /*0078*/ 	.byte	0x04, 0x17
        /*007a*/ 	.short	(.L_145 - .L_144)
.L_144:
        /*007c*/ 	.word	0x00000000
        /*0080*/ 	.short	0x000b
        /*0082*/ 	.short	0x0058
        /*0084*/ 	.byte	0x00, 0xf5, 0x21, 0x00


	//----- nvinfo : EIATTR_KPARAM_INFO
	.align		4
.L_145:
        /*0088*/ 	.byte	0x04, 0x17
        /*008a*/ 	.short	(.L_147 - .L_146)
.L_146:
        /*008c*/ 	.word	0x00000000
        /*0090*/ 	.short	0x000a
        /*0092*/ 	.short	0x0050
        /*0094*/ 	.byte	0x00, 0xf5, 0x21, 0x00


	//----- nvinfo : EIATTR_KPARAM_INFO
	.align		4
.L_147:
        /*0098*/ 	.byte	0x04, 0x17
        /*009a*/ 	.short	(.L_149 - .L_148)
.L_148:
        /*009c*/ 	.word	0x00000000
        /*00a0*/ 	.short	0x0009
        /*00a2*/ 	.short	0x0048
        /*00a4*/ 	.byte	0x00, 0xf5, 0x21, 0x00


	//----- nvinfo : EIATTR_KPARAM_INFO
	.align		4
.L_149:
        /*00a8*/ 	.byte	0x04, 0x17
        /*00aa*/ 	.short	(.L_151 - .L_150)
.L_150:
        /*00ac*/ 	.word	0x00000000
        /*00b0*/ 	.short	0x0008
        /*00b2*/ 	.short	0x0040
        /*00b4*/ 	.byte	0x00, 0xf5, 0x21, 0x00


	//----- nvinfo : EIATTR_KPARAM_INFO
	.align		4
.L_151:
        /*00b8*/ 	.byte	0x04, 0x17
        /*00ba*/ 	.short	(.L_153 - .L_152)
.L_152:
        /*00bc*/ 	.word	0x00000000
        /*00c0*/ 	.short	0x0007
        /*00c2*/ 	.short	0x0038
        /*00c4*/ 	.byte	0x00, 0xf5, 0x21, 0x00


	//----- nvinfo : EIATTR_KPARAM_INFO
	.align		4
.L_153:
        /*00c8*/ 	.byte	0x04, 0x17
        /*00ca*/ 	.short	(.L_155 - .L_154)
.L_154:
        /*00cc*/ 	.word	0x00000000
        /*00d0*/ 	.short	0x0006
        /*00d2*/ 	.short	0x0030
        /*00d4*/ 	.byte	0x00, 0xf5, 0x21, 0x00


	//----- nvinfo : EIATTR_KPARAM_INFO
	.align		4
.L_155:
        /*00d8*/ 	.byte	0x04, 0x17
        /*00da*/ 	.short	(.L_157 - .L_156)
.L_156:
        /*00dc*/ 	.word	0x00000000
        /*00e0*/ 	.short	0x0005
        /*00e2*/ 	.short	0x0028
        /*00e4*/ 	.byte	0x00, 0xf5, 0x21, 0x00


	//----- nvinfo : EIATTR_KPARAM_INFO
	.align		4
.L_157:
        /*00e8*/ 	.byte	0x04, 0x17
        /*00ea*/ 	.short	(.L_159 - .L_158)
.L_158:
        /*00ec*/ 	.word	0x00000000
        /*00f0*/ 	.short	0x0004
        /*00f2*/ 	.short	0x0020
        /*00f4*/ 	.byte	0x00, 0xf5, 0x21, 0x00


	//----- nvinfo : EIATTR_KPARAM_INFO
	.align		4
.L_159:
        /*00f8*/ 	.byte	0x04, 0x17
        /*00fa*/ 	.short	(.L_161 - .L_160)
.L_160:
        /*00fc*/ 	.word	0x00000000
        /*0100*/ 	.short	0x0003
        /*0102*/ 	.short	0x0018
        /*0104*/ 	.byte	0x00, 0xf5, 0x21, 0x00


	//----- nvinfo : EIATTR_KPARAM_INFO
	.align		4
.L_161:
        /*0108*/ 	.byte	0x04, 0x17
        /*010a*/ 	.short	(.L_163 - .L_162)
.L_162:
        /*010c*/ 	.word	0x00000000
        /*0110*/ 	.short	0x0002
        /*0112*/ 	.short	0x0010
        /*0114*/ 	.byte	0x00, 0xf5, 0x21, 0x00


	//----- nvinfo : EIATTR_KPARAM_INFO
	.align		4
.L_163:
        /*0118*/ 	.byte	0x04, 0x17
        /*011a*/ 	.short	(.L_165 - .L_164)
.L_164:
        /*011c*/ 	.word	0x00000000
        /*0120*/ 	.short	0x0001
        /*0122*/ 	.short	0x0008
        /*0124*/ 	.byte	0x00, 0xf5, 0x21, 0x00


	//----- nvinfo : EIATTR_KPARAM_INFO
	.align		4
.L_165:
        /*0128*/ 	.byte	0x04, 0x17
        /*012a*/ 	.short	(.L_167 - .L_166)
.L_166:
        /*012c*/ 	.word	0x00000000
        /*0130*/ 	.short	0x0000
        /*0132*/ 	.short	0x0000
        /*0134*/ 	.byte	0x00, 0xf5, 0x21, 0x00


	//----- nvinfo : EIATTR_SPARSE_MMA_MASK
	.align		4
.L_167:
        /*0138*/ 	.byte	0x03, 0x50
        /*013a*/ 	.short	0x0000


	//----- nvinfo : EIATTR_MAXREG_COUNT
	.align		4
        /*013c*/ 	.byte	0x03, 0x1b
        /*013e*/ 	.short	0x00ff


	//----- nvinfo : EIATTR_MERCURY_ISA_VERSION
	.align		4
        /*0140*/ 	.byte	0x03, 0x5f
        /*0142*/ 	.short	0x0101


	//----- nvinfo : EIATTR_VRC_CTA_INIT_COUNT
	.align		4
        /*0144*/ 	.byte	0x02, 0x4a
	.zero		1
	.zero		1


	//----- nvinfo : EIATTR_EXIT_INSTR_OFFSETS
	.align		4
        /*0148*/ 	.byte	0x04, 0x1c
        /*014a*/ 	.short	(.L_169 - .L_168)


	//   ....[0]....
.L_168:
        /*014c*/ 	.word	0x00000190


	//   ....[1]....
        /*0150*/ 	.word	0x00000710


	//----- nvinfo : EIATTR_CBANK_PARAM_SIZE
	.align		4
.L_169:
        /*0154*/ 	.byte	0x03, 0x19
        /*0156*/ 	.short	0x0088


	//----- nvinfo : EIATTR_PARAM_CBANK
	.align		4
        /*0158*/ 	.byte	0x04, 0x0a
        /*015a*/ 	.short	(.L_171 - .L_170)
	.align		4
.L_170:
        /*015c*/ 	.word	index@(.nv.constant0._Z13updateH_3DmapPfS_S_S_S_S_S_S_S_S_S_S_S_S_S_fiii)
        /*0160*/ 	.short	0x0380
        /*0162*/ 	.short	0x0088


	//----- nvinfo : EIATTR_SW_WAR
	.align		4
.L_171:
        /*0164*/ 	.byte	0x04, 0x36
        /*0166*/ 	.short	(.L_173 - .L_172)
.L_172:
        /*0168*/ 	.word	0x00000008
.L_173:


//--------------------- .nv.info._Z13updateE_3DmapPfS_S_S_S_S_S_S_S_S_S_S_S_S_S_fiii --------------------------
	.section	.nv.info._Z13updateE_3DmapPfS_S_S_S_S_S_S_S_S_S_S_S_S_S_fiii,"",@"SHT_CUDA_INFO"
	.sectionflags	@""
	.align	4


	//----- nvinfo : EIATTR_CUDA_API_VERSION
	.align		4
        /*0000*/ 	.byte	0x04, 0x37
        /*0002*/ 	.short	(.L_175 - .L_174)
.L_174:
        /*0004*/ 	.word	0x00000082


	//----- nvinfo : EIATTR_KPARAM_INFO
	.align		4
.L_175:
        /*0008*/ 	.byte	0x04, 0x17
        /*000a*/ 	.short	(.L_177 - .L_176)
.L_176:
        /*000c*/ 	.word	0x00000000
        /*0010*/ 	.short	0x0012
        /*0012*/ 	.short	0x0084
        /*0014*/ 	.byte	0x00, 0xf0, 0x11, 0x00


	//----- nvinfo : EIATTR_KPARAM_INFO
	.align		4
.L_177:
        /*0018*/ 	.byte	0x04, 0x17
        /*001a*/ 	.short	(.L_179 - .L_178)
.L_178:
        /*001c*/ 	.word	0x00000000
        /*0020*/ 	.short	0x0011
        /*0022*/ 	.short	0x0080
        /*0024*/ 	.byte	0x00, 0xf0, 0x11, 0x00


	//----- nvinfo : EIATTR_KPARAM_INFO
	.align		4
.L_179:
        /*0028*/ 	.byte	0x04, 0x17
        /*002a*/ 	.short	(.L_181 - .L_180)
.L_180:
        /*002c*/ 	.word	0x00000000
        /*0030*/ 	.short	0x0010
        /*0032*/ 	.short	0x007c
        /*0034*/ 	.byte	0x00, 0xf0, 0x11, 0x00


	//----- nvinfo : EIATTR_KPARAM_INFO
	.align		4
.L_181:
        /*0038*/ 	.byte	0x04, 0x17
        /*003a*/ 	.short	(.L_183 - .L_182)
.L_182:
        /*003c*/ 	.word	0x00000000
        /*0040*/ 	.short	0x000f
        /*0042*/ 	.short	0x0078
        /*0044*/ 	.byte	0x00, 0xf0, 0x11, 0x00


	//----- nvinfo : EIATTR_KPARAM_INFO
	.align		4
.L_183:
        /*0048*/ 	.byte	0x04, 0x17
        /*004a*/ 	.short	(.L_185 - .L_184)
.L_184:
        /*004c*/ 	.word	0x00000000
        /*0050*/ 	.short	0x000e
        /*0052*/ 	.short	0x0070
        /*0054*/ 	.byte	0x00, 0xf5, 0x21, 0x00


	//----- nvinfo : EIATTR_KPARAM_INFO
	.align		4
.L_185:
        /*0058*/ 	.byte	0x04, 0x17
        /*005a*/ 	.short	(.L_187 - .L_186)
.L_186:
        /*005c*/ 	.word	0x00000000
        /*0060*/ 	.short	0x000d
        /*0062*/ 	.short	0x0068
        /*0064*/ 	.byte	0x00, 0xf5, 0x21, 0x00


	//----- nvinfo : EIATTR_KPARAM_INFO
	.align		4
.L_187:
        /*0068*/ 	.byte	0x04, 0x17
        /*006a*/ 	.short	(.L_189 - .L_188)
.L_188:
        /*006c*/ 	.word	0x00000000
        /*0070*/ 	.short	0x000c
        /*0072*/ 	.short	0x0060
        /*0074*/ 	.byte	0x00, 0xf5, 0x21, 0x00


	//----- nvinfo : EIATTR_KPARAM_INFO
	.align		4
.L_189:
        /*0078*/ 	.byte	0x04, 0x17
        /*007a*/ 	.short	(.L_191 - .L_190)
.L_190:
        /*007c*/ 	.word	0x00000000
        /*0080*/ 	.short	0x000b
        /*0082*/ 	.short	0x0058
        /*0084*/ 	.byte	0x00, 0xf5, 0x21, 0x00


	//----- nvinfo : EIATTR_KPARAM_INFO
	.align		4
.L_191:
        /*0088*/ 	.byte	0x04, 0x17
        /*008a*/ 	.short	(.L_193 - .L_192)
.L_192:
        /*008c*/ 	.word	0x00000000
        /*0090*/ 	.short	0x000a
        /*0092*/ 	.short	0x0050
        /*0094*/ 	.byte	0x00, 0xf5, 0x21, 0x00


	//----- nvinfo : EIATTR_KPARAM_INFO
	.align		4
.L_193:
        /*0098*/ 	.byte	0x04, 0x17
        /*009a*/ 	.short	(.L_195 - .L_194)
.L_194:
        /*009c*/ 	.word	0x00000000
        /*00a0*/ 	.short	0x0009
        /*00a2*/ 	.short	0x0048
        /*00a4*/ 	.byte	0x00, 0xf5, 0x21, 0x00


	//----- nvinfo : EIATTR_KPARAM_INFO
	.align		4
.L_195:
        /*00a8*/ 	.byte	0x04, 0x17
        /*00aa*/ 	.short	(.L_197 - .L_196)
.L_196:
        /*00ac*/ 	.word	0x00000000
        /*00b0*/ 	.short	0x0008
        /*00b2*/ 	.short	0x0040
        /*00b4*/ 	.byte	0x00, 0xf5, 0x21, 0x00


	//----- nvinfo : EIATTR_KPARAM_INFO
	.align		4
.L_197:
        /*00b8*/ 	.byte	0x04, 0x17
        /*00ba*/ 	.short	(.L_199 - .L_198)
.L_198:
        /*00bc*/ 	.word	0x00000000
        /*00c0*/ 	.short	0x0007
        /*00c2*/ 	.short	0x0038
        /*00c4*/ 	.byte	0x00, 0xf5, 0x21, 0x00


	//----- nvinfo : EIATTR_KPARAM_INFO
	.align		4
.L_199:
        /*00c8*/ 	.byte	0x04, 0x17
        /*00ca*/ 	.short	(.L_201 - .L_200)
.L_200:
        /*00cc*/ 	.word	0x00000000
        /*00d0*/ 	.short	0x0006
        /*00d2*/ 	.short	0x0030
        /*00d4*/ 	.byte	0x00, 0xf5, 0x21, 0x00


	//----- nvinfo : EIATTR_KPARAM_INFO
	.align		4
.L_201:
        /*00d8*/ 	.byte	0x04, 0x17
        /*00da*/ 	.short	(.L_203 - .L_202)
.L_202:
        /*00dc*/ 	.word	0x00000000
        /*00e0*/ 	.short	0x0005
        /*00e2*/ 	.short	0x0028
        /*00e4*/ 	.byte	0x00, 0xf5, 0x21, 0x00


	//----- nvinfo : EIATTR_KPARAM_INFO
	.align		4
.L_203:
        /*00e8*/ 	.byte	0x04, 0x17
        /*00ea*/ 	.short	(.L_205 - .L_204)
.L_204:
        /*00ec*/ 	.word	0x00000000
        /*00f0*/ 	.short	0x0004
        /*00f2*/ 	.short	0x0020
        /*00f4*/ 	.byte	0x00, 0xf5, 0x21, 0x00


	//----- nvinfo : EIATTR_KPARAM_INFO
	.align		4
.L_205:
        /*00f8*/ 	.byte	0x04, 0x17
        /*00fa*/ 	.short	(.L_207 - .L_206)
.L_206:
        /*00fc*/ 	.word	0x00000000
        /*0100*/ 	.short	0x0003
        /*0102*/ 	.short	0x0018
        /*0104*/ 	.byte	0x00, 0xf5, 0x21, 0x00


	//----- nvinfo : EIATTR_KPARAM_INFO
	.align		4
.L_207:
        /*0108*/ 	.byte	0x04, 0x17
        /*010a*/ 	.short	(.L_209 - .L_208)
.L_208:
        /*010c*/ 	.word	0x00000000
        /*0110*/ 	.short	0x0002
        /*0112*/ 	.short	0x0010
        /*0114*/ 	.byte	0x00, 0xf5, 0x21, 0x00


	//----- nvinfo : EIATTR_KPARAM_INFO
	.align		4
.L_209:
        /*0118*/ 	.byte	0x04, 0x17
        /*011a*/ 	.short	(.L_211 - .L_210)
.L_210:
        /*011c*/ 	.word	0x00000000
        /*0120*/ 	.short	0x0001
        /*0122*/ 	.short	0x0008
        /*0124*/ 	.byte	0x00, 0xf5, 0x21, 0x00


	//----- nvinfo : EIATTR_KPARAM_INFO
	.align		4
.L_211:
        /*0128*/ 	.byte	0x04, 0x17
        /*012a*/ 	.short	(.L_213 - .L_212)
.L_212:
        /*012c*/ 	.word	0x00000000
        /*0130*/ 	.short	0x0000
        /*0132*/ 	.short	0x0000
        /*0134*/ 	.byte	0x00, 0xf5, 0x21, 0x00


	//----- nvinfo : EIATTR_SPARSE_MMA_MASK
	.align		4
.L_213:
        /*0138*/ 	.byte	0x03, 0x50
        /*013a*/ 	.short	0x0000


	//----- nvinfo : EIATTR_MAXREG_COUNT
	.align		4
        /*013c*/ 	.byte	0x03, 0x1b
        /*013e*/ 	.short	0x00ff


	//----- nvinfo : EIATTR_MERCURY_ISA_VERSION
	.align		4
        /*0140*/ 	.byte	0x03, 0x5f
        /*0142*/ 	.short	0x0101


	//----- nvinfo : EIATTR_VRC_CTA_INIT_COUNT
	.align		4
        /*0144*/ 	.byte	0x02, 0x4a
	.zero		1
	.zero		1


	//----- nvinfo : EIATTR_EXIT_INSTR_OFFSETS
	.align		4
        /*0148*/ 	.byte	0x04, 0x1c
        /*014a*/ 	.short	(.L_215 - .L_214)


	//   ....[0]....
.L_214:
        /*014c*/ 	.word	0x00000190


	//   ....[1]....
        /*0150*/ 	.word	0x00000710


	//----- nvinfo : EIATTR_CBANK_PARAM_SIZE
	.align		4
.L_215:
        /*0154*/ 	.byte	0x03, 0x19
        /*0156*/ 	.short	0x0088


	//----- nvinfo : EIATTR_PARAM_CBANK
	.align		4
        /*0158*/ 	.byte	0x04, 0x0a
        /*015a*/ 	.short	(.L_217 - .L_216)
	.align		4
.L_216:
        /*015c*/ 	.word	index@(.nv.constant0._Z13updateE_3DmapPfS_S_S_S_S_S_S_S_S_S_S_S_S_S_fiii)
        /*0160*/ 	.short	0x0380
        /*0162*/ 	.short	0x0088


	//----- nvinfo : EIATTR_SW_WAR
	.align		4
.L_217:
        /*0164*/ 	.byte	0x04, 0x36
        /*0166*/ 	.short	(.L_219 - .L_218)
.L_218:
        /*0168*/ 	.word	0x00000008
.L_219:


//--------------------- .nv.info._Z13updateH_2DmapPfS_S_S_S_S_S_S_S_S_S_S_S_S_S_fiii --------------------------
	.section	.nv.info._Z13updateH_2DmapPfS_S_S_S_S_S_S_S_S_S_S_S_S_S_fiii,"",@"SHT_CUDA_INFO"
	.sectionflags	@""
	.align	4


	//----- nvinfo : EIATTR_CUDA_API_VERSION
	.align		4
        /*0000*/ 	.byte	0x04, 0x37
        /*0002*/ 	.short	(.L_221 - .L_220)
.L_220:
        /*0004*/ 	.word	0x00000082


	//----- nvinfo : EIATTR_KPARAM_INFO
	.align		4
.L_221:
        /*0008*/ 	.byte	0x04, 0x17
        /*000a*/ 	.short	(.L_223 - .L_222)
.L_222:
        /*000c*/ 	.word	0x00000000
        /*0010*/ 	.short	0x0012
        /*0012*/ 	.short	0x0084
        /*0014*/ 	.byte	0x00, 0xf0, 0x11, 0x00


	//----- nvinfo : EIATTR_KPARAM_INFO
	.align		4
.L_223:
        /*0018*/ 	.byte	0x04, 0x17
        /*001a*/ 	.short	(.L_225 - .L_224)
.L_224:
        /*001c*/ 	.word	0x00000000
        /*0020*/ 	.short	0x0011
        /*0022*/ 	.short	0x0080
        /*0024*/ 	.byte	0x00, 0xf0, 0x11, 0x00


	//----- nvinfo : EIATTR_KPARAM_INFO
	.align		4
.L_225:
        /*0028*/ 	.byte	0x04, 0x17
        /*002a*/ 	.short	(.L_227 - .L_226)
.L_226:
        /*002c*/ 	.word	0x00000000
        /*0030*/ 	.short	0x0010
        /*0032*/ 	.short	0x007c
        /*0034*/ 	.byte	0x00, 0xf0, 0x11, 0x00


	//----- nvinfo : EIATTR_KPARAM_INFO
	.align		4
.L_227:
        /*0038*/ 	.byte	0x04, 0x17
        /*003a*/ 	.short	(.L_229 - .L_228)
.L_228:
        /*003c*/ 	.word	0x00000000
        /*0040*/ 	.short	0x000f
        /*0042*/ 	.short	0x0078
        /*0044*/ 	.byte	0x00, 0xf0, 0x11, 0x00


	//----- nvinfo : EIATTR_KPARAM_INFO
	.align		4
.L_229:
        /*0048*/ 	.byte	0x04, 0x17
        /*004a*/ 	.short	(.L_231 - .L_230)
.L_230:
        /*004c*/ 	.word	0x00000000
        /*0050*/ 	.short	0x000e
        /*0052*/ 	.short	0x0070
        /*0054*/ 	.byte	0x00, 0xf5, 0x21, 0x00


	//----- nvinfo : EIATTR_KPARAM_INFO
	.align		4
.L_231:
        /*0058*/ 	.byte	0x04, 0x17
        /*005a*/ 	.short	(.L_233 - .L_232)
.L_232:
        /*005c*/ 	.word	0x00000000
        /*0060*/ 	.short	0x000d
        /*0062*/ 	.short	0x0068
        /*0064*/ 	.byte	0x00, 0xf5, 0x21, 0x00


	//----- nvinfo : EIATTR_KPARAM_INFO
	.align		4
.L_233:
        /*0068*/ 	.byte	0x04, 0x17
        /*006a*/ 	.short	(.L_235 - .L_234)
.L_234:
        /*006c*/ 	.word	0x00000000
        /*0070*/ 	.short	0x000c
        /*0072*/ 	.short	0x0060
        /*0074*/ 	.byte	0x00, 0xf5, 0x21, 0x00


	//----- nvinfo : EIATTR_KPARAM_INFO
	.align		4
.L_235:
        /*0078*/ 	.byte	0x04, 0x17
        /*007a*/ 	.short	(.L_237 - .L_236)
.L_236:
        /*007c*/ 	.word	0x00000000
        /*0080*/ 	.short	0x000b
        /*0082*/ 	.short	0x0058
        /*0084*/ 	.byte	0x00, 0xf5, 0x21, 0x00


	//----- nvinfo : EIATTR_KPARAM_INFO
	.align		4
.L_237:
        /*0088*/ 	.byte	0x04, 0x17
        /*008a*/ 	.short	(.L_239 - .L_238)
.L_238:
        /*008c*/ 	.word	0x00000000
        /*0090*/ 	.short	0x000a
        /*0092*/ 	.short	0x0050
        /*0094*/ 	.byte	0x00, 0xf5, 0x21, 0x00


	//----- nvinfo : EIATTR_KPARAM_INFO
	.align		4
.L_239:
        /*0098*/ 	.byte	0x04, 0x17
        /*009a*/ 	.short	(.L_241 - .L_240)
.L_240:
        /*009c*/ 	.word	0x00000000
        /*00a0*/ 	.short	0x0009
        /*00a2*/ 	.short	0x0048
        /*00a4*/ 	.byte	0x00, 0xf5, 0x21, 0x00


	//----- nvinfo : EIATTR_KPARAM_INFO
	.align		4
.L_241:
        /*00a8*/ 	.byte	0x04, 0x17
        /*00aa*/ 	.short	(.L_243 - .L_242)
.L_242:
        /*00ac*/ 	.word	0x00000000
        /*00b0*/ 	.short	0x0008
        /*00b2*/ 	.short	0x0040
        /*00b4*/ 	.byte	0x00, 0xf5, 0x21, 0x00


	//----- nvinfo : EIATTR_KPARAM_INFO
	.align		4
.L_243:
        /*00b8*/ 	.byte	0x04, 0x17
        /*00ba*/ 	.short	(.L_245 - .L_244)
.L_244:
        /*00bc*/ 	.word	0x00000000
        /*00c0*/ 	.short	0x0007
        /*00c2*/ 	.short	0x0038
        /*00c4*/ 	.byte	0x00, 0xf5, 0x21, 0x00


	//----- nvinfo : EIATTR_KPARAM_INFO
	.align		4
.L_245:
        /*00c8*/ 	.byte	0x04, 0x17
        /*00ca*/ 	.short	(.L_247 - .L_246)
.L_246:
        /*00cc*/ 	.word	0x00000000
        /*00d0*/ 	.short	0x0006
        /*00d2*/ 	.short	0x0030
        /*00d4*/ 	.byte	0x00, 0xf5, 0x21, 0x00


	//----- nvinfo : EIATTR_KPARAM_INFO
	.align		4
.L_247:
        /*00d8*/ 	.byte	0x04, 0x17
        /*00da*/ 	.short	(.L_249 - .L_248)
.L_248:
        /*00dc*/ 	.word	0x00000000
        /*00e0*/ 	.short	0x0005
        /*00e2*/ 	.short	0x0028
        /*00e4*/ 	.byte	0x00, 0xf5, 0x21, 0x00


	//----- nvinfo : EIATTR_KPARAM_INFO
	.align		4
.L_249:
        /*00e8*/ 	.byte	0x04, 0x17
        /*00ea*/ 	.short	(.L_251 - .L_250)
.L_250:
        /*00ec*/ 	.word	0x00000000
        /*00f0*/ 	.short	0x0004
        /*00f2*/ 	.short	0x0020
        /*00f4*/ 	.byte	0x00, 0xf5, 0x21, 0x00


	//----- nvinfo : EIATTR_KPARAM_INFO
	.align		4
.L_251:
        /*00f8*/ 	.byte	0x04, 0x17
        /*00fa*/ 	.short	(.L_253 - .L_252)
.L_252:
        /*00fc*/ 	.word	0x00000000
        /*0100*/ 	.short	0x0003
        /*0102*/ 	.short	0x0018
        /*0104*/ 	.byte	0x00, 0xf5, 0x21, 0x00


	//----- nvinfo : EIATTR_KPARAM_INFO
	.align		4
.L_253:
        /*0108*/ 	.byte	0x04, 0x17
        /*010a*/ 	.short	(.L_255 - .L_254)
.L_254:
        /*010c*/ 	.word	0x00000000
        /*0110*/ 	.short	0x0002
        /*0112*/ 	.short	0x0010
        /*0114*/ 	.byte	0x00, 0xf5, 0x21, 0x00


	//----- nvinfo : EIATTR_KPARAM_INFO
	.align		4
.L_255:
        /*0118*/ 	.byte	0x04, 0x17
        /*011a*/ 	.short	(.L_257 - .L_256)
.L_256:
        /*011c*/ 	.word	0x00000000
        /*0120*/ 	.short	0x0001
        /*0122*/ 	.short	0x0008
        /*0124*/ 	.byte	0x00, 0xf5, 0x21, 0x00


	//----- nvinfo : EIATTR_KPARAM_INFO
	.align		4
.L_257:
        /*0128*/ 	.byte	0x04, 0x17
        /*012a*/ 	.short	(.L_259 - .L_258)
.L_258:
        /*012c*/ 	.word	0x00000000
        /*0130*/ 	.short	0x0000
        /*0132*/ 	.short	0x0000
        /*0134*/ 	.byte	0x00, 0xf5, 0x21, 0x00


	//----- nvinfo : EIATTR_SPARSE_MMA_MASK
	.align		4
.L_259:
        /*0138*/ 	.byte	0x03, 0x50
        /*013a*/ 	.short	0x0000


	//----- nvinfo : EIATTR_MAXREG_COUNT
	.align		4
        /*013c*/ 	.byte	0x03, 0x1b
        /*013e*/ 	.short	0x00ff


	//----- nvinfo : EIATTR_MERCURY_ISA_VERSION
	.align		4
        /*0140*/ 	.byte	0x03, 0x5f
        /*0142*/ 	.short	0x0101


	//----- nvinfo : EIATTR_VRC_CTA_INIT_COUNT
	.align		4
        /*0144*/ 	.byte	0x02, 0x4a
	.zero		1
	.zero		1


	//----- nvinfo : EIATTR_EXIT_INSTR_OFFSETS
	.align		4
        /*0148*/ 	.byte	0x04, 0x1c
        /*014a*/ 	.short	(.L_261 - .L_260)


	//   ....[0]....
.L_260:
        /*014c*/ 	.word	0x00000130


	//   ....[1]....
        /*0150*/ 	.word	0x00000ba0


	//   ....[2]....
        /*0154*/ 	.word	0x000010f0


	//----- nvinfo : EIATTR_CBANK_PARAM_SIZE
	.align		4
.L_261:
        /*0158*/ 	.byte	0x03, 0x19
        /*015a*/ 	.short	0x0088


	//----- nvinfo : EIATTR_PARAM_CBANK
	.align		4
        /*015c*/ 	.byte	0x04, 0x0a
        /*015e*/ 	.short	(.L_263 - .L_262)
	.align		4
.L_262:
        /*0160*/ 	.word	index@(.nv.constant0._Z13updateH_2DmapPfS_S_S_S_S_S_S_S_S_S_S_S_S_S_fiii)
        /*0164*/ 	.short	0x0380
        /*0166*/ 	.short	0x0088


	//----- nvinfo : EIATTR_SW_WAR
	.align		4
.L_263:
        /*0168*/ 	.byte	0x04, 0x36
        /*016a*/ 	.short	(.L_265 - .L_264)
.L_264:
        /*016c*/ 	.word	0x00000008
.L_265:


//--------------------- .nv.info._Z13updateE_2DmapPfS_S_S_S_S_S_S_S_S_S_S_S_S_S_fiii --------------------------
	.section	.nv.info._Z13updateE_2DmapPfS_S_S_S_S_S_S_S_S_S_S_S_S_S_fiii,"",@"SHT_CUDA_INFO"
	.sectionflags	@""
	.align	4


	//----- nvinfo : EIATTR_CUDA_API_VERSION
	.align		4
        /*0000*/ 	.byte	0x04, 0x37
        /*0002*/ 	.short	(.L_267 - .L_266)
.L_266:
        /*0004*/ 	.word	0x00000082


	//----- nvinfo : EIATTR_KPARAM_INFO
	.align		4
.L_267:
        /*0008*/ 	.byte	0x04, 0x17
        /*000a*/ 	.short	(.L_269 - .L_268)
.L_268:
        /*000c*/ 	.word	0x00000000
        /*0010*/ 	.short	0x0012
        /*0012*/ 	.short	0x0084
        /*0014*/ 	.byte	0x00, 0xf0, 0x11, 0x00


	//----- nvinfo : EIATTR_KPARAM_INFO
	.align		4
.L_269:
        /*0018*/ 	.byte	0x04, 0x17
        /*001a*/ 	.short	(.L_271 - .L_270)
.L_270:
        /*001c*/ 	.word	0x00000000
        /*0020*/ 	.short	0x0011
        /*0022*/ 	.short	0x0080
        /*0024*/ 	.byte	0x00, 0xf0, 0x11, 0x00


	//----- nvinfo : EIATTR_KPARAM_INFO
	.align		4
.L_271:
        /*0028*/ 	.byte	0x04, 0x17
        /*002a*/ 	.short	(.L_273 - .L_272)
.L_272:
        /*002c*/ 	.word	0x00000000
        /*0030*/ 	.short	0x0010
        /*0032*/ 	.short	0x007c
        /*0034*/ 	.byte	0x00, 0xf0, 0x11, 0x00


	//----- nvinfo : EIATTR_KPARAM_INFO
	.align		4
.L_273:
        /*0038*/ 	.byte	0x04, 0x17
        /*003a*/ 	.short	(.L_275 - .L_274)
.L_274:
        /*003c*/ 	.word	0x00000000
        /*0040*/ 	.short	0x000f
        /*0042*/ 	.short	0x0078
        /*0044*/ 	.byte	0x00, 0xf0, 0x11, 0x00


	//----- nvinfo : EIATTR_KPARAM_INFO
	.align		4
.L_275:
        /*0048*/ 	.byte	0x04, 0x17
        /*004a*/ 	.short	(.L_277 - .L_276)
.L_276:
        /*004c*/ 	.word	0x00000000
        /*0050*/ 	.short	0x000e
        /*0052*/ 	.short	0x0070
        /*0054*/ 	.byte	0x00, 0xf5, 0x21, 0x00


	//----- nvinfo : EIATTR_KPARAM_INFO
	.align		4
.L_277:
        /*0058*/ 	.byte	0x04, 0x17
        /*005a*/ 	.short	(.L_279 - .L_278)
.L_278:
        /*005c*/ 	.word	0x00000000
        /*0060*/ 	.short	0x000d
        /*0062*/ 	.short	0x0068
        /*0064*/ 	.byte	0x00, 0xf5, 0x21, 0x00


	//----- nvinfo : EIATTR_KPARAM_INFO
	.align		4
.L_279:
        /*0068*/ 	.byte	0x04, 0x17
        /*006a*/ 	.short	(.L_281 - .L_280)
.L_280:
        /*006c*/ 	.word	0x00000000
        /*0070*/ 	.short	0x000c
        /*0072*/ 	.short	0x0060
        /*0074*/ 	.byte	0x00, 0xf5, 0x21, 0x00


	//----- nvinfo : EIATTR_KPARAM_INFO
	.align		4
.L_281:
        /*0078*/ 	.byte	0x04, 0x17
        /*007a*/ 	.short	(.L_283 - .L_282)
.L_282:
        /*007c*/ 	.word	0x00000000
        /*0080*/ 	.short	0x000b
        /*0082*/ 	.short	0x0058
        /*0084*/ 	.byte	0x00, 0xf5, 0x21, 0x00


	//----- nvinfo : EIATTR_KPARAM_INFO
	.align		4
.L_283:
        /*0088*/ 	.byte	0x04, 0x17
        /*008a*/ 	.short	(.L_285 - .L_284)
.L_284:
        /*008c*/ 	.word	0x00000000
        /*0090*/ 	.short	0x000a
        /*0092*/ 	.short	0x0050
        /*0094*/ 	.byte	0x00, 0xf5, 0x21, 0x00


	//----- nvinfo : EIATTR_KPARAM_INFO
	.align		4
.L_285:
        /*0098*/ 	.byte	0x04, 0x17
        /*009a*/ 	.short	(.L_287 - .L_286)
.L_286:
        /*009c*/ 	.word	0x00000000
        /*00a0*/ 	.short	0x0009
        /*00a2*/ 	.short	0x0048
        /*00a4*/ 	.byte	0x00, 0xf5, 0x21, 0x00


	//----- nvinfo : EIATTR_KPARAM_INFO
	.align		4
.L_287:
        /*00a8*/ 	.byte	0x04, 0x17
        /*00aa*/ 	.short	(.L_289 - .L_288)
.L_288:
        /*00ac*/ 	.word	0x00000000
        /*00b0*/ 	.short	0x0008
        /*00b2*/ 	.short	0x0040
        /*00b4*/ 	.byte	0x00, 0xf5, 0x21, 0x00


	//----- nvinfo : EIATTR_KPARAM_INFO
	.align		4
.L_289:
        /*00b8*/ 	.byte	0x04, 0x17
        /*00ba*/ 	.short	(.L_291 - .L_290)
.L_290:
        /*00bc*/ 	.word	0x00000000
        /*00c0*/ 	.short	0x0007
        /*00c2*/ 	.short	0x0038
        /*00c4*/ 	.byte	0x00, 0xf5, 0x21, 0x00


	//----- nvinfo : EIATTR_KPARAM_INFO
	.align		4
.L_291:
        /*00c8*/ 	.byte	0x04, 0x17
        /*00ca*/ 	.short	(.L_293 - .L_292)
.L_292:
        /*00cc*/ 	.word	0x00000000
        /*00d0*/ 	.short	0x0006
        /*00d2*/ 	.short	0x0030
        /*00d4*/ 	.byte	0x00, 0xf5, 0x21, 0x00


	//----- nvinfo : EIATTR_KPARAM_INFO
	.align		4
.L_293:
        /*00d8*/ 	.byte	0x04, 0x17
        /*00da*/ 	.short	(.L_295 - .L_294)
.L_294:
        /*00dc*/ 	.word	0x00000000
        /*00e0*/ 	.short	0x0005
        /*00e2*/ 	.short	0x0028
        /*00e4*/ 	.byte	0x00, 0xf5, 0x21, 0x00


	//----- nvinfo : EIATTR_KPARAM_INFO
	.align		4
.L_295:
        /*00e8*/ 	.byte	0x04, 0x17
        /*00ea*/ 	.short	(.L_297 - .L_296)
.L_296:
        /*00ec*/ 	.word	0x00000000
        /*00f0*/ 	.short	0x0004
        /*00f2*/ 	.short	0x0020
        /*00f4*/ 	.byte	0x00, 0xf5, 0x21, 0x00


	//----- nvinfo : EIATTR_KPARAM_INFO
	.align		4
.L_297:
        /*00f8*/ 	.byte	0x04, 0x17
        /*00fa*/ 	.short	(.L_299 - .L_298)
.L_298:
        /*00fc*/ 	.word	0x00000000
        /*0100*/ 	.short	0x0003
        /*0102*/ 	.short	0x0018
        /*0104*/ 	.byte	0x00, 0xf5, 0x21, 0x00


	//----- nvinfo : EIATTR_KPARAM_INFO
	.align		4
.L_299:
        /*0108*/ 	.byte	0x04, 0x17
        /*010a*/ 	.short	(.L_301 - .L_300)
.L_300:
        /*010c*/ 	.word	0x00000000
        /*0110*/ 	.short	0x0002
        /*0112*/ 	.short	0x0010
        /*0114*/ 	.byte	0x00, 0xf5, 0x21, 0x00


	//----- nvinfo : EIATTR_KPARAM_INFO
	.align		4
.L_301:
        /*0118*/ 	.byte	0x04, 0x17
        /*011a*/ 	.short	(.L_303 - .L_302)
.L_302:
        /*011c*/ 	.word	0x00000000
        /*0120*/ 	.short	0x0001
        /*0122*/ 	.short	0x0008
        /*0124*/ 	.byte	0x00, 0xf5, 0x21, 0x00


	//----- nvinfo : EIATTR_KPARAM_INFO
	.align		4
.L_303:
        /*0128*/ 	.byte	0x04, 0x17
        /*012a*/ 	.short	(.L_305 - .L_304)
.L_304:
        /*012c*/ 	.word	0x00000000
        /*0130*/ 	.short	0x0000
        /*0132*/ 	.short	0x0000
        /*0134*/ 	.byte	0x00, 0xf5, 0x21, 0x00


	//----- nvinfo : EIATTR_SPARSE_MMA_MASK
	.align		4
.L_305:
        /*0138*/ 	.byte	0x03, 0x50
        /*013a*/ 	.short	0x0000


	//----- nvinfo : EIATTR_MAXREG_COUNT
	.align		4
        /*013c*/ 	.byte	0x03, 0x1b
        /*013e*/ 	.short	0x00ff


	//----- nvinfo : EIATTR_MERCURY_ISA_VERSION
	.align		4
        /*0140*/ 	.byte	0x03, 0x5f
        /*0142*/ 	.short	0x0101


	//----- nvinfo : EIATTR_VRC_CTA_INIT_COUNT
	.align		4
        /*0144*/ 	.byte	0x02, 0x4a
	.zero		1
	.zero		1


	//----- nvinfo : EIATTR_EXIT_INSTR_OFFSETS
	.align		4
        /*0148*/ 	.byte	0x04, 0x1c
        /*014a*/ 	.short	(.L_307 - .L_306)


	//   ....[0]....
.L_306:
        /*014c*/ 	.word	0x00000130


	//   ....[1]....
        /*0150*/ 	.word	0x00000ba0


	//   ....[2]....
        /*0154*/ 	.word	0x000010e0


	//----- nvinfo : EIATTR_CBANK_PARAM_SIZE
	.align		4
.L_307:
        /*0158*/ 	.byte	0x03, 0x19
        /*015a*/ 	.short	0x0088


	//----- nvinfo : EIATTR_PARAM_CBANK
	.align		4
        /*015c*/ 	.byte	0x04, 0x0a
        /*015e*/ 	.short	(.L_309 - .L_308)
	.align		4
.L_308:
        /*0160*/ 	.word	index@(.nv.constant0._Z13updateE_2DmapPfS_S_S_S_S_S_S_S_S_S_S_S_S_S_fiii)
        /*0164*/ 	.short	0x0380
        /*0166*/ 	.short	0x0088


	//----- nvinfo : EIATTR_SW_WAR
	.align		4
.L_309:
        /*0168*/ 	.byte	0x04, 0x36
        /*016a*/ 	.short	(.L_311 - .L_310)
.L_310:
        /*016c*/ 	.word	0x00000008
.L_311:


//--------------------- .nv.callgraph             --------------------------
	.section	.nv.callgraph,"",@"SHT_CUDA_CALLGRAPH"
	.align	4
	.sectionentsize	8
	.align		4
        /*0000*/ 	.word	0x00000000
	.align		4
        /*0004*/ 	.word	0xffffffff
	.align		4
        /*0008*/ 	.word	0x00000000
	.align		4
        /*000c*/ 	.word	0xfffffffe
	.align		4
        /*0010*/ 	.word	0x00000000
	.align		4
        /*0014*/ 	.word	0xfffffffd
	.align		4
        /*0018*/ 	.word	0x00000000
	.align		4
        /*001c*/ 	.word	0xfffffffc


//--------------------- .text._Z17updateH_3Dmap_fixPfS_S_S_S_S_S_S_S_S_S_S_S_S_S_fiii --------------------------
	.section	.text._Z17updateH_3Dmap_fixPfS_S_S_S_S_S_S_S_S_S_S_S_S_S_fiii,"ax",@progbits
	.align	128
        .global         _Z17updateH_3Dmap_fixPfS_S_S_S_S_S_S_S_S_S_S_S_S_S_fiii
        .type           _Z17updateH_3Dmap_fixPfS_S_S_S_S_S_S_S_S_S_S_S_S_S_fiii,@function
        .size           _Z17updateH_3Dmap_fixPfS_S_S_S_S_S_S_S_S_S_S_S_S_S_fiii,(.L_x_10 - _Z17updateH_3Dmap_fixPfS_S_S_S_S_S_S_S_S_S_S_S_S_S_fiii)
        .other          _Z17updateH_3Dmap_fixPfS_S_S_S_S_S_S_S_S_S_S_S_S_S_fiii,@"STO_CUDA_ENTRY STV_DEFAULT"
_Z17updateH_3Dmap_fixPfS_S_S_S_S_S_S_S_S_S_S_S_S_S_fiii:
.text._Z17updateH_3Dmap_fixPfS_S_S_S_S_S_S_S_S_S_S_S_S_S_fiii:
[----:B------:R-:W-:Y:S08]  /*0000*/  LDC R1, c[0x0][0x37c] ;  /* 0x0000df00ff017b82 */ /* 0x000ff00000000800 */
[----:B------:R-:W0:Y:S01]  /*0010*/  LDC R9, c[0x0][0x3fc] ;  /* 0x0000ff00ff097b82 */ /* 0x000e220000000800 */
[----:B------:R-:W1:Y:S01]  /*0020*/  S2R R11, SR_TID.X ;  /* 0x00000000000b7919 */ /* 0x000e620000002100 */
[----:B------:R-:W-:-:S06]  /*0030*/  HFMA2 R4, -RZ, RZ, 0, 0 ;  /* 0x00000000ff047431 */ /* 0x000fcc00000001ff */
[----:B------:R-:W2:Y:S08]  /*0040*/  LDC R0, c[0x0][0x400] ;  /* 0x00010000ff007b82 */ /* 0x000eb00000000800 */
[----:B------:R-:W1:Y:S01]  /*0050*/  S2UR UR4, SR_CTAID.X ;  /* 0x00000000000479c3 */ /* 0x000e620000002500 */
[----:B0-----:R-:W0:Y:S07]  /*0060*/  I2F.U32.RP R7, R9 ;  /* 0x0000000900077306 */ /* 0x001e2e0000209000 */
[----:B------:R-:W1:Y:S01]  /*0070*/  LDC R6, c[0x0][0x360] ;  /* 0x0000d800ff067b82 */ /* 0x000e620000000800 */
[----:B--2---:R-:W-:-:S04]  /*0080*/  IMAD R3, R9, R0, RZ ;  /* 0x0000000009037224 */ /* 0x004fc800078e02ff */
[----:B------:R-:W2:Y:S01]  /*0090*/  I2F.U32.RP R2, R3 ;  /* 0x0000000300027306 */ /* 0x000ea20000209000 */
[----:B------:R-:W-:Y:S02]  /*00a0*/  IADD3 R13, PT, PT, RZ, -R3, RZ ;  /* 0x80000003ff0d7210 */ /* 0x000fe40007ffe0ff */
[----:B------:R-:W-:-:S05]  /*00b0*/  ISETP.NE.U32.AND P2, PT, R3, RZ, PT ;  /* 0x000000ff0300720c */ /* 0x000fca0003f45070 */
[----:B0-----:R-:W-:Y:S01]  /*00c0*/  MUFU.RCP R7, R7 ;  /* 0x0000000700077308 */ /* 0x001fe20000001000 */
[----:B-1----:R-:W-:Y:S01]  /*00d0*/  IMAD R6, R6, UR4, R11 ;  /* 0x0000000406067c24 */ /* 0x002fe2000f8e020b */
[----:B------:R-:W0:Y:S06]  /*00e0*/  LDCU UR4, c[0x0][0x404] ;  /* 0x00008080ff0477ac */ /* 0x000e2c0008000800 */
[----:B--2---:R-:W1:Y:S01]  /*00f0*/  MUFU.RCP R2, R2 ;  /* 0x0000000200027308 */ /* 0x004e620000001000 */
[----:B0-----:R-:W-:Y:S01]  /*0100*/  UIADD3 UR4, UPT, UPT, UR4, -0x1, URZ ;  /* 0xffffffff04047890 */ /* 0x001fe2000fffe0ff */
[----:B-1----:R-:W-:-:S06]  /*0110*/  IADD3 R8, PT, PT, R2, 0xffffffe, RZ ;  /* 0x0ffffffe02087810 */ /* 0x002fcc0007ffe0ff */
[----:B------:R-:W0:Y:S02]  /*0120*/  F2I.FTZ.U32.TRUNC.NTZ R5, R8 ;  /* 0x0000000800057305 */ /* 0x000e24000021f000 */
[----:B0-----:R-:W-:-:S04]  /*0130*/  IMAD R13, R13, R5, RZ ;  /* 0x000000050d0d7224 */ /* 0x001fc800078e02ff */
[----:B------:R-:W-:Y:S01]  /*0140*/  IMAD.HI.U32 R5, R5, R13, R4 ;  /* 0x0000000d05057227 */ /* 0x000fe200078e0004 */
[----:B------:R-:W-:-:S05]  /*0150*/  IADD3 R4, PT, PT, R7, 0xffffffe, RZ ;  /* 0x0ffffffe07047810 */ /* 0x000fca0007ffe0ff */
[----:B------:R-:W-:Y:S02]  /*0160*/  IMAD.HI.U32 R2, R5, R6, RZ ;  /* 0x0000000605027227 */ /* 0x000fe400078e00ff */
[----:B------:R0:W1:Y:S03]  /*0170*/  F2I.FTZ.U32.TRUNC.NTZ R5, R4 ;  /* 0x0000000400057305 */ /* 0x000066000021f000 */
[----:B------:R-:W-:-:S05]  /*0180*/  IADD3 R8, PT, PT, -R2, RZ, RZ ;  /* 0x000000ff02087210 */ /* 0x000fca0007ffe1ff */
[----:B------:R-:W-:Y:S01]  /*0190*/  IMAD R8, R3, R8, R6 ;  /* 0x0000000803087224 */ /* 0x000fe200078e0206 */
[----:B0-----:R-:W-:-:S04]  /*01a0*/  MOV R4, RZ ;  /* 0x000000ff00047202 */ /* 0x001fc80000000f00 */
[----:B------:R-:W-:Y:S02]  /*01b0*/  ISETP.GE.U32.AND P0, PT, R8, R3, PT ;  /* 0x000000030800720c */ /* 0x000fe40003f06070 */
[----:B-1----:R-:W-:-:S05]  /*01c0*/  IADD3 R10, PT, PT, RZ, -R5, RZ ;  /* 0x80000005ff0a7210 */ /* 0x002fca0007ffe0ff */
[----:B------:R-:W-:-:S04]  /*01d0*/  IMAD R7, R10, R9, RZ ;  /* 0x000000090a077224 */ /* 0x000fc800078e02ff */
[----:B------:R-:W-:Y:S01]  /*01e0*/  IMAD.HI.U32 R5, R5, R7, R4 ;  /* 0x0000000705057227 */ /* 0x000fe200078e0004 */
[----:B------:R-:W-:Y:S02]  /*01f0*/  IADD3 R7, PT, PT, R9, -0x1, RZ ;  /* 0xffffffff09077810 */ /* 0x000fe40007ffe0ff */
[----:B------:R-:W-:Y:S02]  /*0200*/  @P0 IADD3 R8, PT, PT, -R3, R8, RZ ;  /* 0x0000000803080210 */ /* 0x000fe40007ffe1ff */
[----:B------:R-:W-:Y:S01]  /*0210*/  @P0 IADD3 R2, PT, PT, R2, 0x1, RZ ;  /* 0x0000000102020810 */ /* 0x000fe20007ffe0ff */
[----:B------:R-:W-:Y:S01]  /*0220*/  IMAD.HI.U32 R4, R5, R6, RZ ;  /* 0x0000000605047227 */ /* 0x000fe200078e00ff */
[----:B------:R-:W-:-:S04]  /*0230*/  ISETP.GE.U32.AND P1, PT, R8, R3, PT ;  /* 0x000000030800720c */ /* 0x000fc80003f26070 */
[----:B------:R-:W-:-:S05]  /*0240*/  IADD3 R4, PT, PT, -R4, RZ, RZ ;  /* 0x000000ff04047210 */ /* 0x000fca0007ffe1ff */
[----:B------:R-:W-:-:S04]  /*0250*/  IMAD R4, R9, R4, R6 ;  /* 0x0000000409047224 */ /* 0x000fc800078e0206 */
[----:B------:R-:W-:Y:S02]  /*0260*/  @P1 IADD3 R2, PT, PT, R2, 0x1, RZ ;  /* 0x0000000102021810 */ /* 0x000fe40007ffe0ff */
[----:B------:R-:W-:Y:S02]  /*0270*/  @!P2 LOP3.LUT R2, RZ, R3, RZ, 0x33, !PT ;  /* 0x00000003ff02a212 */ /* 0x000fe400078e33ff */
[----:B------:R-:W-:Y:S02]  /*0280*/  ISETP.GE.U32.AND P0, PT, R4, R9, PT ;  /* 0x000000090400720c */ /* 0x000fe40003f06070 */
[----:B------:R-:W-:Y:S02]  /*0290*/  IADD3 R10, PT, PT, -R2, RZ, RZ ;  /* 0x000000ff020a7210 */ /* 0x000fe40007ffe1ff */
[----:B------:R-:W-:-:S03]  /*02a0*/  ISETP.NE.U32.AND P2, PT, R9, RZ, PT ;  /* 0x000000ff0900720c */ /* 0x000fc60003f45070 */
[----:B------:R-:W-:-:S04]  /*02b0*/  IMAD R10, R3, R10, R6 ;  /* 0x0000000a030a7224 */ /* 0x000fc800078e0206 */
[----:B------:R-:W-:Y:S01]  /*02c0*/  IMAD.HI.U32 R12, R5, R10, RZ ;  /* 0x0000000a050c7227 */ /* 0x000fe200078e00ff */
[-C--:B------:R-:W-:Y:S02]  /*02d0*/  LOP3.LUT R5, RZ, R9.reuse, RZ, 0x33, !PT ;  /* 0x00000009ff057212 */ /* 0x080fe400078e33ff */
[-C--:B------:R-:W-:Y:S02]  /*02e0*/  @P0 IADD3 R4, PT, PT, R4, -R9.reuse, RZ ;  /* 0x8000000904040210 */ /* 0x080fe40007ffe0ff */
[----:B------:R-:W-:Y:S02]  /*02f0*/  IADD3 R14, PT, PT, -R12, RZ, RZ ;  /* 0x000000ff0c0e7210 */ /* 0x000fe40007ffe1ff */
[----:B------:R-:W-:-:S03]  /*0300*/  ISETP.GE.U32.AND P0, PT, R4, R9, PT ;  /* 0x000000090400720c */ /* 0x000fc60003f06070 */
[----:B------:R-:W-:-:S05]  /*0310*/  IMAD R14, R9, R14, R10 ;  /* 0x0000000e090e7224 */ /* 0x000fca00078e020a */
[----:B------:R-:W-:-:S05]  /*0320*/  ISETP.GE.U32.AND P1, PT, R14, R9, PT ;  /* 0x000000090e00720c */ /* 0x000fca0003f26070 */
[----:B------:R-:W-:-:S04]  /*0330*/  @P0 IADD3 R4, PT, PT, R4, -R9, RZ ;  /* 0x8000000904040210 */ /* 0x000fc80007ffe0ff */
[----:B------:R-:W-:-:S04]  /*0340*/  SEL R8, R5, R4, !P2 ;  /* 0x0000000405087207 */ /* 0x000fc80005000000 */
[----:B------:R-:W-:Y:S02]  /*0350*/  ISETP.GE.U32.AND P0, PT, R8, R7, PT ;  /* 0x000000070800720c */ /* 0x000fe40003f06070 */
[-C--:B------:R-:W-:Y:S02]  /*0360*/  @P1 IADD3 R14, PT, PT, R14, -R9.reuse, RZ ;  /* 0x800000090e0e1210 */ /* 0x080fe40007ffe0ff */
[----:B------:R-:W-:Y:S02]  /*0370*/  ISETP.EQ.OR P0, PT, R8, RZ, P0 ;  /* 0x000000ff0800720c */ /* 0x000fe40000702670 */
[-C--:B------:R-:W-:Y:S02]  /*0380*/  ISETP.GE.U32.AND P3, PT, R14, R9.reuse, PT ;  /* 0x000000090e00720c */ /* 0x080fe40003f66070 */
[----:B------:R-:W-:Y:S02]  /*0390*/  ISETP.LT.U32.OR P0, PT, R10, R9, P0 ;  /* 0x000000090a00720c */ /* 0x000fe40000701470 */
[----:B------:R-:W-:-:S09]  /*03a0*/  @P1 IADD3 R12, PT, PT, R12, 0x1, RZ ;  /* 0x000000010c0c1810 */ /* 0x000fd20007ffe0ff */
[----:B------:R-:W-:Y:S02]  /*03b0*/  @P3 IADD3 R12, PT, PT, R12, 0x1, RZ ;  /* 0x000000010c0c3810 */ /* 0x000fe40007ffe0ff */
[----:B------:R-:W-:Y:S02]  /*03c0*/  @!P0 IADD3 R7, PT, PT, R0, -0x1, RZ ;  /* 0xffffffff00078810 */ /* 0x000fe40007ffe0ff */
[----:B------:R-:W-:-:S04]  /*03d0*/  SEL R12, R5, R12, !P2 ;  /* 0x0000000c050c7207 */ /* 0x000fc80005000000 */
[----:B------:R-:W-:-:S04]  /*03e0*/  ISETP.LT.U32.AND P0, PT, R12, R7, !P0 ;  /* 0x000000070c00720c */ /* 0x000fc80004701070 */
[----:B------:R-:W-:-:S04]  /*03f0*/  ISETP.GT.U32.OR P0, PT, R3, R6, !P0 ;  /* 0x000000060300720c */ /* 0x000fc80004704470 */
[----:B------:R-:W-:-:S13]  /*0400*/  ISETP.GE.U32.OR P0, PT, R2, UR4, P0 ;  /* 0x0000000402007c0c */ /* 0x000fda0008706470 */
[----:B------:R-:W-:Y:S05]  /*0410*/  @P0 EXIT ;  /* 0x000000000000094d */ /* 0x000fea0003800000 */
[----:B------:R-:W0:Y:S01]  /*0420*/  LDC.64 R4, c[0x0][0x388] ;  /* 0x0000e200ff047b82 */ /* 0x000e220000000a00 */
[----:B------:R-:W-:Y:S01]  /*0430*/  IMAD R0, R12, R9, R8 ;  /* 0x000000090c007224 */ /* 0x000fe200078e0208 */
[----:B------:R-:W1:Y:S03]  /*0440*/  LDCU.64 UR4, c[0x0][0x358] ;  /* 0x00006b00ff0477ac */ /* 0x000e660008000a00 */
[C---:B------:R-:W-:Y:S01]  /*0450*/  IMAD R0, R3.reuse, R2, R0 ;  /* 0x0000000203007224 */ /* 0x040fe200078e0200 */
[----:B------:R-:W2:Y:S02]  /*0460*/  LDCU UR6, c[0x0][0x3f8] ;  /* 0x00007f00ff0677ac */ /* 0x000ea40008000800 */
[----:B------:R-:W3:Y:S02]  /*0470*/  LDC.64 R16, c[0x0][0x390] ;  /* 0x0000e400ff107b82 */ /* 0x000ee40000000a00 */
[----:B------:R-:W-:-:S02]  /*0480*/  IADD3 R8, PT, PT, R3, R0, RZ ;  /* 0x0000000003087210 */ /* 0x000fc40007ffe0ff */
[----:B------:R-:W-:-:S04]  /*0490*/  IADD3 R27, PT, PT, R0, R9, RZ ;  /* 0x00000009001b7210 */ /* 0x000fc80007ffe0ff */
[----:B------:R-:W4:Y:S08]  /*04a0*/  LDC.64 R12, c[0x0][0x3e0] ;  /* 0x0000f800ff0c7b82 */ /* 0x000f300000000a00 */
[----:B------:R-:W5:Y:S01]  /*04b0*/  LDC.64 R14, c[0x0][0x3b8] ;  /* 0x0000ee00ff0e7b82 */ /* 0x000f620000000a00 */
[----:B0-----:R-:W-:-:S04]  /*04c0*/  IMAD.WIDE R24, R8, 0x4, R4 ;  /* 0x0000000408187825 */ /* 0x001fc800078e0204 */
[----:B------:R-:W-:-:S03]  /*04d0*/  IMAD.WIDE R4, R0, 0x4, R4 ;  /* 0x0000000400047825 */ /* 0x000fc600078e0204 */
[----:B------:R-:W0:Y:S01]  /*04e0*/  LDC.64 R10, c[0x0][0x3b0] ;  /* 0x0000ec00ff0a7b82 */ /* 0x000e220000000a00 */
[----:B---3--:R-:W-:-:S04]  /*04f0*/  IMAD.WIDE R26, R27, 0x4, R16 ;  /* 0x000000041b1a7825 */ /* 0x008fc800078e0210 */
[C---:B------:R-:W-:Y:S01]  /*0500*/  IMAD.WIDE R2, R0.reuse, 0x4, R16 ;  /* 0x0000000400027825 */ /* 0x040fe200078e0210 */
[----:B-1----:R-:W3:Y:S02]  /*0510*/  LDG.E R20, desc[UR4][R26.64] ;  /* 0x000000041a147981 */ /* 0x002ee4000c1e1900 */
[----:B------:R-:W1:Y:S02]  /*0520*/  LDC.64 R6, c[0x0][0x398] ;  /* 0x0000e600ff067b82 */ /* 0x000e640000000a00 */
[----:B------:R-:W2:Y:S04]  /*0530*/  LDG.E R16, desc[UR4][R24.64] ;  /* 0x0000000418107981 */ /* 0x000ea8000c1e1900 */
[----:B------:R-:W2:Y:S01]  /*0540*/  LDG.E R17, desc[UR4][R4.64] ;  /* 0x0000000404117981 */ /* 0x000ea2000c1e1900 */
[----:B----4-:R-:W-:-:S03]  /*0550*/  IMAD.WIDE R12, R0, 0x4, R12 ;  /* 0x00000004000c7825 */ /* 0x010fc600078e020c */
[----:B------:R-:W3:Y:S01]  /*0560*/  LDG.E R19, desc[UR4][R2.64] ;  /* 0x0000000402137981 */ /* 0x000ee2000c1e1900 */
[----:B-----5:R-:W-:-:S03]  /*0570*/  IMAD.WIDE R14, R0, 0x4, R14 ;  /* 0x00000004000e7825 */ /* 0x020fc600078e020e */
[----:B------:R4:W5:Y:S01]  /*0580*/  LDG.E R18, desc[UR4][R12.64] ;  /* 0x000000040c127981 */ /* 0x000962000c1e1900 */
[----:B0-----:R-:W-:-:S03]  /*0590*/  IMAD.WIDE R22, R0, 0x4, R10 ;  /* 0x0000000400167825 */ /* 0x001fc600078e020a */
[----:B------:R-:W5:Y:S01]  /*05a0*/  LDG.E R14, desc[UR4][R14.64] ;  /* 0x000000040e0e7981 */ /* 0x000f62000c1e1900 */
[----:B------:R-:W0:Y:S03]  /*05b0*/  LDC.64 R10, c[0x0][0x380] ;  /* 0x0000e000ff0a7b82 */ /* 0x000e260000000a00 */
[----:B------:R-:W5:Y:S01]  /*05c0*/  LDG.E R22, desc[UR4][R22.64] ;  /* 0x0000000416167981 */ /* 0x000f62000c1e1900 */
[----:B-1----:R-:W-:-:S04]  /*05d0*/  IMAD.WIDE R6, R0, 0x4, R6 ;  /* 0x0000000400067825 */ /* 0x002fc800078e0206 */
[----:B----4-:R-:W1:Y:S01]  /*05e0*/  LDC.64 R12, c[0x0][0x3e8] ;  /* 0x0000fa00ff0c7b82 */ /* 0x010e620000000a00 */
[----:B------:R-:W4:Y:S01]  /*05f0*/  LDG.E R21, desc[UR4][R6.64] ;  /* 0x0000000406157981 */ /* 0x000f22000c1e1900 */
[----:B-1----:R-:W-:-:S04]  /*0600*/  IMAD.WIDE R26, R0, 0x4, R12 ;  /* 0x00000004001a7825 */ /* 0x002fc800078e020c */
[----:B--2---:R-:W-:Y:S01]  /*0610*/  FADD R16, R16, -R17 ;  /* 0x8000001110107221 */ /* 0x004fe20000000000 */
[----:B---3--:R-:W-:-:S04]  /*0620*/  FADD R19, R20, -R19 ;  /* 0x8000001314137221 */ /* 0x008fc80000000000 */
[----:B------:R-:W-:Y:S02]  /*0630*/  FADD R19, R16, -R19 ;  /* 0x8000001310137221 */ /* 0x000fe40000000000 */
[----:B------:R-:W1:Y:S02]  /*0640*/  LDC.64 R16, c[0x0][0x3c8] ;  /* 0x0000f200ff107b82 */ /* 0x000e640000000a00 */
[----:B-----5:R-:W-:-:S04]  /*0650*/  FFMA R19, -R18, UR6, R19 ;  /* 0x0000000612137c23 */ /* 0x020fc80008000113 */
[----:B------:R-:W-:Y:S02]  /*0660*/  FMUL R25, R14, R19 ;  /* 0x000000130e197220 */ /* 0x000fe40000400000 */
[----:B------:R-:W2:Y:S02]  /*0670*/  LDC.64 R14, c[0x0][0x3c0] ;  /* 0x0000f000ff0e7b82 */ /* 0x000ea40000000a00 */
[----:B----4-:R-:W-:Y:S01]  /*0680*/  FFMA R29, R22, R21, R25 ;  /* 0x00000015161d7223 */ /* 0x010fe20000000019 */
[----:B0-----:R-:W-:-:S05]  /*0690*/  IMAD.WIDE R20, R8, 0x4, R10 ;  /* 0x0000000408147825 */ /* 0x001fca00078e020a */
[----:B------:R-:W0:Y:S01]  /*06a0*/  LDC.64 R18, c[0x0][0x3a0] ;  /* 0x0000e800ff127b82 */ /* 0x000e220000000a00 */
[C---:B------:R-:W-:Y:S01]  /*06b0*/  IMAD.WIDE R10, R0.reuse, 0x4, R10 ;  /* 0x00000004000a7825 */ /* 0x040fe200078e020a */
[----:B------:R3:W-:Y:S04]  /*06c0*/  STG.E desc[UR4][R6.64], R29 ;  /* 0x0000001d06007986 */ /* 0x0007e8000c101904 */
[----:B------:R-:W4:Y:S04]  /*06d0*/  LDG.E R8, desc[UR4][R2.64+0x4] ;  /* 0x0000040402087981 */ /* 0x000f28000c1e1900 */
[----:B------:R-:W4:Y:S04]  /*06e0*/  LDG.E R23, desc[UR4][R2.64] ;  /* 0x0000000402177981 */ /* 0x000f28000c1e1900 */
[----:B------:R-:W5:Y:S01]  /*06f0*/  LDG.E R20, desc[UR4][R20.64] ;  /* 0x0000000414147981 */ /* 0x000f62000c1e1900 */
[C---:B-1----:R-:W-:Y:S01]  /*0700*/  IMAD.WIDE R12, R0.reuse, 0x4, R16 ;  /* 0x00000004000c7825 */ /* 0x042fe200078e0210 */
[----:B---3--:R-:W1:Y:S02]  /*0710*/  LDC.64 R6, c[0x0][0x3f0] ;  /* 0x0000fc00ff067b82 */ /* 0x008e640000000a00 */
[----:B------:R-:W5:Y:S04]  /*0720*/  LDG.E R25, desc[UR4][R10.64] ;  /* 0x000000040a197981 */ /* 0x000f68000c1e1900 */
[----:B------:R-:W3:Y:S01]  /*0730*/  LDG.E R27, desc[UR4][R26.64] ;  /* 0x000000041a1b7981 */ /* 0x000ee2000c1e1900 */
[----:B--2---:R-:W-:-:S02]  /*0740*/  IMAD.WIDE R16, R0, 0x4, R14 ;  /* 0x0000000400107825 */ /* 0x004fc400078e020e */
[----:B------:R-:W2:Y:S01]  /*0750*/  LDC.64 R14, c[0x0][0x3d8] ;  /* 0x0000f600ff0e7b82 */ /* 0x000ea20000000a00 */
[----:B------:R-:W3:Y:S01]  /*0760*/  LDG.E R12, desc[UR4][R12.64] ;  /* 0x000000040c0c7981 */ /* 0x000ee2000c1e1900 */
[----:B0-----:R-:W-:-:S03]  /*0770*/  IMAD.WIDE R18, R0, 0x4, R18 ;  /* 0x0000000400127825 */ /* 0x001fc600078e0212 */
[----:B------:R-:W3:Y:S04]  /*0780*/  LDG.E R16, desc[UR4][R16.64] ;  /* 0x0000000410107981 */ /* 0x000ee8000c1e1900 */
[----:B------:R-:W3:Y:S01]  /*0790*/  LDG.E R29, desc[UR4][R18.64] ;  /* 0x00000004121d7981 */ /* 0x000ee2000c1e1900 */
[----:B-1----:R-:W-:-:S04]  /*07a0*/  IMAD.WIDE R6, R0, 0x4, R6 ;  /* 0x0000000400067825 */ /* 0x002fc800078e0206 */
[----:B--2---:R-:W-:-:S04]  /*07b0*/  IMAD.WIDE R14, R0, 0x4, R14 ;  /* 0x00000004000e7825 */ /* 0x004fc800078e020e */
[----:B----4-:R-:W-:Y:S01]  /*07c0*/  FADD R8, R8, -R23 ;  /* 0x8000001708087221 */ /* 0x010fe20000000000 */
[----:B-----5:R-:W-:-:S04]  /*07d0*/  FADD R25, R20, -R25 ;  /* 0x8000001914197221 */ /* 0x020fc80000000000 */
[----:B------:R-:W-:-:S04]  /*07e0*/  FADD R8, R8, -R25 ;  /* 0x8000001908087221 */ /* 0x000fc80000000000 */
[----:B---3--:R-:W-:-:S04]  /*07f0*/  FFMA R3, -R27, UR6, R8 ;  /* 0x000000061b037c23 */ /* 0x008fc80008000108 */
[----:B------:R-:W-:Y:S02]  /*0800*/  FMUL R21, R12, R3 ;  /* 0x000000030c157220 */ /* 0x000fe40000400000 */
[----:B------:R-:W0:Y:S01]  /*0810*/  LDC.64 R12, c[0x0][0x3d0] ;  /* 0x0000f400ff0c7b82 */ /* 0x000e220000000a00 */
[----:B------:R-:W-:-:S07]  /*0820*/  IMAD.WIDE R8, R9, 0x4, R10 ;  /* 0x0000000409087825 */ /* 0x000fce00078e020a */
[----:B------:R-:W1:Y:S01]  /*0830*/  LDC.64 R2, c[0x0][0x3a8] ;  /* 0x0000ea00ff027b82 */ /* 0x000e620000000a00 */
[----:B------:R-:W-:-:S05]  /*0840*/  FFMA R21, R16, R29, R21 ;  /* 0x0000001d10157223 */ /* 0x000fca0000000015 */
[----:B------:R-:W-:Y:S04]  /*0850*/  STG.E desc[UR4][R18.64], R21 ;  /* 0x0000001512007986 */ /* 0x000fe8000c101904 */
[----:B------:R-:W2:Y:S04]  /*0860*/  LDG.E R8, desc[UR4][R8.64] ;  /* 0x0000000408087981 */ /* 0x000ea8000c1e1900 */
[----:B------:R-:W2:Y:S04]  /*0870*/  LDG.E R11, desc[UR4][R10.64] ;  /* 0x000000040a0b7981 */ /* 0x000ea8000c1e1900 */
[----:B------:R-:W3:Y:S04]  /*0880*/  LDG.E R16, desc[UR4][R4.64+0x4] ;  /* 0x0000040404107981 */ /* 0x000ee8000c1e1900 */
[----:B------:R-:W3:Y:S01]  /*0890*/  LDG.E R17, desc[UR4][R4.64] ;  /* 0x0000000404117981 */ /* 0x000ee2000c1e1900 */
[----:B0-----:R-:W-:-:S03]  /*08a0*/  IMAD.WIDE R12, R0, 0x4, R12 ;  /* 0x00000004000c7825 */ /* 0x001fc600078e020c */
[----:B------:R-:W4:Y:S01]  /*08b0*/  LDG.E R7, desc[UR4][R6.64] ;  /* 0x0000000406077981 */ /* 0x000f22000c1e1900 */
[----:B-1----:R-:W-:-:S03]  /*08c0*/  IMAD.WIDE R2, R0, 0x4, R2 ;  /* 0x0000000400027825 */ /* 0x002fc600078e0202 */
[----:B------:R-:W5:Y:S04]  /*08d0*/  LDG.E R14, desc[UR4][R14.64] ;  /* 0x000000040e0e7981 */ /* 0x000f68000c1e1900 */
[----:B------:R-:W5:Y:S04]  /*08e0*/  LDG.E R12, desc[UR4][R12.64] ;  /* 0x000000040c0c7981 */ /* 0x000f68000c1e1900 */
[----:B------:R-:W5:Y:S01]  /*08f0*/  LDG.E R9, desc[UR4][R2.64] ;  /* 0x0000000402097981 */ /* 0x000f62000c1e1900 */
[----:B--2---:R-:W-:Y:S01]  /*0900*/  FADD R8, R8, -R11 ;  /* 0x8000000b08087221 */ /* 0x004fe20000000000 */
[----:B---3--:R-:W-:-:S04]  /*0910*/  FADD R17, R16, -R17 ;  /* 0x8000001110117221 */ /* 0x008fc80000000000 */
[----:B------:R-:W-:-:S04]  /*0920*/  FADD R8, R8, -R17 ;  /* 0x8000001108087221 */ /* 0x000fc80000000000 */
[----:B----4-:R-:W-:-:S04]  /*0930*/  FFMA R5, -R7, UR6, R8 ;  /* 0x0000000607057c23 */ /* 0x010fc80008000108 */
[----:B-----5:R-:W-:-:S04]  /*0940*/  FMUL R5, R14, R5 ;  /* 0x000000050e057220 */ /* 0x020fc80000400000 */
[----:B------:R-:W-:-:S05]  /*0950*/  FFMA R5, R12, R9, R5 ;  /* 0x000000090c057223 */ /* 0x000fca0000000005 */
[----:B------:R-:W-:Y:S01]  /*0960*/  STG.E desc[UR4][R2.64], R5 ;  /* 0x0000000502007986 */ /* 0x000fe2000c101904 */
[----:B------:R-:W-:Y:S05]  /*0970*/  EXIT ;  /* 0x000000000000794d */ /* 0x000fea0003800000 */
.L_x_0:
[----:B------:R-:W-:-:S00]  /*0980*/  BRA `(.L_x_0) ;  /* 0xfffffffc00fc7947 */ /* 0x000fc0000383ffff */
[----:B------:R-:W-:-:S00]  /*0990*/  NOP ;  /* 0x0000000000007918 */ /* 0x000fc00000000000 */
        /* <DEDUP_REMOVED lines=14> */
.L_x_10:


//--------------------- .text._Z17updateE_3Dmap_fixPfS_S_S_S_S_S_S_S_S_S_S_S_S_S_fiii --------------------------
	.section	.text._Z17updateE_3Dmap_fixPfS_S_S_S_S_S_S_S_S_S_S_S_S_S_fiii,"ax",@progbits
	.align	128
        .global         _Z17updateE_3Dmap_fixPfS_S_S_S_S_S_S_S_S_S_S_S_S_S_fiii
        .type           _Z17updateE_3Dmap_fixPfS_S_S_S_S_S_S_S_S_S_S_S_S_S_fiii,@function
        .size           _Z17updateE_3Dmap_fixPfS_S_S_S_S_S_S_S_S_S_S_S_S_S_fiii,(.L_x_11 - _Z17updateE_3Dmap_fixPfS_S_S_S_S_S_S_S_S_S_S_S_S_S_fiii)
        .other          _Z17updateE_3Dmap_fixPfS_S_S_S_S_S_S_S_S_S_S_S_S_S_fiii,@"STO_CUDA_ENTRY STV_DEFAULT"
_Z17updateE_3Dmap_fixPfS_S_S_S_S_S_S_S_S_S_S_S_S_S_fiii:
.text._Z17updateE_3Dmap_fixPfS_S_S_S_S_S_S_S_S_S_S_S_S_S_fiii:
[----:B------:R-:W-:Y:S08]  /*0000*/  LDC R1, c[0x0][0x37c] ;  /* 0x0000df00ff017b82 */ /* 0x000ff00000000800 */
[----:B------:R-:W0:Y:S01]  /*0010*/  LDC R0, c[0x0][0x400] ;  /* 0x00010000ff007b82 */ /* 0x000e220000000800 */
[----:B------:R-:W1:Y:S01]  /*0020*/  LDCU UR6, c[0x0][0x3fc] ;  /* 0x00007f80ff0677ac */ /* 0x000e620008000800 */
[----:B------:R-:W2:Y:S01]  /*0030*/  S2R R9, SR_TID.X ;  /* 0x0000000000097919 */ /* 0x000ea20000002100 */
[----:B------:R-:W-:-:S05]  /*0040*/  HFMA2 R2, -RZ, RZ, 0, 0 ;  /* 0x00000000ff027431 */ /* 0x000fca00000001ff */
[----:B------:R-:W2:Y:S08]  /*0050*/  S2UR UR4, SR_CTAID.X ;  /* 0x00000000000479c3 */ /* 0x000eb00000002500 */
[----:B------:R-:W2:Y:S01]  /*0060*/  LDC R6, c[0x0][0x360] ;  /* 0x0000d800ff067b82 */ /* 0x000ea20000000800 */
[----:B-1----:R-:W1:Y:S01]  /*0070*/  I2F.U32.RP R5, UR6 ;  /* 0x0000000600057d06 */ /* 0x002e620008209000 */
[----:B0-----:R-:W-:-:S07]  /*0080*/  IMAD R7, R0, UR6, RZ ;  /* 0x0000000600077c24 */ /* 0x001fce000f8e02ff */
[----:B------:R-:W0:Y:S01]  /*0090*/  I2F.U32.RP R4, R7 ;  /* 0x0000000700047306 */ /* 0x000e220000209000 */
[----:B------:R-:W-:Y:S02]  /*00a0*/  IADD3 R11, PT, PT, RZ, -R7, RZ ;  /* 0x80000007ff0b7210 */ /* 0x000fe40007ffe0ff */
[----:B------:R-:W-:-:S05]  /*00b0*/  ISETP.NE.U32.AND P2, PT, R7, RZ, PT ;  /* 0x000000ff0700720c */ /* 0x000fca0003f45070 */
[----:B-1----:R-:W-:Y:S08]  /*00c0*/  MUFU.RCP R5, R5 ;  /* 0x0000000500057308 */ /* 0x002ff00000001000 */
[----:B0-----:R-:W0:Y:S02]  /*00d0*/  MUFU.RCP R4, R4 ;  /* 0x0000000400047308 */ /* 0x001e240000001000 */
[----:B0-----:R-:W-:Y:S01]  /*00e0*/  IADD3 R8, PT, PT, R4, 0xffffffe, RZ ;  /* 0x0ffffffe04087810 */ /* 0x001fe20007ffe0ff */
[----:B--2---:R-:W-:Y:S01]  /*00f0*/  IMAD R4, R6, UR4, R9 ;  /* 0x0000000406047c24 */ /* 0x004fe2000f8e0209 */
[----:B------:R-:W-:-:S04]  /*0100*/  UIADD3 UR4, UPT, UPT, UR6, -0x1, URZ ;  /* 0xffffffff06047890 */ /* 0x000fc8000fffe0ff */
        /* <DEDUP_REMOVED lines=11> */
[----:B------:R-:W-:-:S04]  /*01c0*/  IMAD R5, R5, UR6, RZ ;  /* 0x0000000605057c24 */ /* 0x000fc8000f8e02ff */
[----:B------:R-:W-:Y:S02]  /*01d0*/  IMAD.HI.U32 R3, R3, R5, R2 ;  /* 0x0000000503037227 */ /* 0x000fe400078e0002 */
[----:B------:R-:W-:Y:S02]  /*01e0*/  @P0 IADD3 R8, PT, PT, -R7, R8, RZ ;  /* 0x0000000807080210 */ /* 0x000fe40007ffe1ff */
[----:B------:R-:W-:Y:S02]  /*01f0*/  @P0 IADD3 R6, PT, PT, R6, 0x1, RZ ;  /* 0x0000000106060810 */ /* 0x000fe40007ffe0ff */
[----:B------:R-:W-:Y:S01]  /*0200*/  ISETP.GE.U32.AND P1, PT, R8, R7, PT ;  /* 0x000000070800720c */ /* 0x000fe20003f26070 */
[----:B------:R-:W-:-:S05]  /*0210*/  IMAD.HI.U32 R2, R3, R4, RZ ;  /* 0x0000000403027227 */ /* 0x000fca00078e00ff */
[----:B------:R-:W-:-:S05]  /*0220*/  IADD3 R5, PT, PT, -R2, RZ, RZ ;  /* 0x000000ff02057210 */ /* 0x000fca0007ffe1ff */
[----:B------:R-:W-:Y:S02]  /*0230*/  IMAD R2, R5, UR6, R4 ;  /* 0x0000000605027c24 */ /* 0x000fe4000f8e0204 */
[----:B------:R-:W-:Y:S02]  /*0240*/  @P1 IADD3 R6, PT, PT, R6, 0x1, RZ ;  /* 0x0000000106061810 */ /* 0x000fe40007ffe0ff */
[----:B------:R-:W-:Y:S02]  /*0250*/  @!P2 LOP3.LUT R6, RZ, R7, RZ, 0x33, !PT ;  /* 0x00000007ff06a212 */ /* 0x000fe400078e33ff */
[----:B------:R-:W-:Y:S02]  /*0260*/  ISETP.GE.U32.AND P0, PT, R2, UR6, PT ;  /* 0x0000000602007c0c */ /* 0x000fe4000bf06070 */
[----:B------:R-:W-:Y:S02]  /*0270*/  IADD3 R10, PT, PT, -R6, RZ, RZ ;  /* 0x000000ff060a7210 */ /* 0x000fe40007ffe1ff */
[----:B------:R-:W-:-:S03]  /*0280*/  ISETP.NE.U32.AND P2, PT, RZ, UR6, PT ;  /* 0x00000006ff007c0c */ /* 0x000fc6000bf45070 */
[----:B------:R-:W-:-:S04]  /*0290*/  IMAD R10, R7, R10, R4 ;  /* 0x0000000a070a7224 */ /* 0x000fc800078e0204 */
[----:B------:R-:W-:Y:S01]  /*02a0*/  IMAD.HI.U32 R12, R3, R10, RZ ;  /* 0x0000000a030c7227 */ /* 0x000fe200078e00ff */
[----:B------:R-:W-:Y:S02]  /*02b0*/  LOP3.LUT R3, RZ, UR6, RZ, 0x33, !PT ;  /* 0x00000006ff037c12 */ /* 0x000fe4000f8e33ff */
[----:B------:R-:W-:Y:S02]  /*02c0*/  @P0 IADD3 R2, PT, PT, R2, -UR6, RZ ;  /* 0x8000000602020c10 */ /* 0x000fe4000fffe0ff */
[----:B------:R-:W-:Y:S02]  /*02d0*/  IADD3 R5, PT, PT, -R12, RZ, RZ ;  /* 0x000000ff0c057210 */ /* 0x000fe40007ffe1ff */
[----:B------:R-:W-:-:S03]  /*02e0*/  ISETP.GE.U32.AND P0, PT, R2, UR6, PT ;  /* 0x0000000602007c0c */ /* 0x000fc6000bf06070 */
[----:B------:R-:W-:-:S05]  /*02f0*/  IMAD R5, R5, UR6, R10 ;  /* 0x0000000605057c24 */ /* 0x000fca000f8e020a */
[----:B------:R-:W-:-:S05]  /*0300*/  ISETP.GE.U32.AND P1, PT, R5, UR6, PT ;  /* 0x0000000605007c0c */ /* 0x000fca000bf26070 */
[----:B------:R-:W-:-:S04]  /*0310*/  @P0 IADD3 R2, PT, PT, R2, -UR6, RZ ;  /* 0x8000000602020c10 */ /* 0x000fc8000fffe0ff */
[----:B------:R-:W-:-:S04]  /*0320*/  SEL R8, R3, R2, !P2 ;  /* 0x0000000203087207 */ /* 0x000fc80005000000 */
[C---:B------:R-:W-:Y:S01]  /*0330*/  ISETP.GE.U32.AND P0, PT, R8.reuse, UR4, PT ;  /* 0x0000000408007c0c */ /* 0x040fe2000bf06070 */
[----:B------:R-:W0:Y:S01]  /*0340*/  LDCU UR4, c[0x0][0x404] ;  /* 0x00008080ff0477ac */ /* 0x000e220008000800 */
[----:B------:R-:W-:Y:S02]  /*0350*/  @P1 IADD3 R5, PT, PT, R5, -UR6, RZ ;  /* 0x8000000605051c10 */ /* 0x000fe4000fffe0ff */
[----:B------:R-:W-:Y:S02]  /*0360*/  ISETP.EQ.OR P0, PT, R8, RZ, P0 ;  /* 0x000000ff0800720c */ /* 0x000fe40000702670 */
[----:B------:R-:W-:Y:S02]  /*0370*/  ISETP.GE.U32.AND P3, PT, R5, UR6, PT ;  /* 0x0000000605007c0c */ /* 0x000fe4000bf66070 */
[----:B------:R-:W-:Y:S02]  /*0380*/  ISETP.LT.U32.OR P0, PT, R10, UR6, P0 ;  /* 0x000000060a007c0c */ /* 0x000fe40008701470 */
[----:B------:R-:W-:-:S09]  /*0390*/  @P1 IADD3 R12, PT, PT, R12, 0x1, RZ ;  /* 0x000000010c0c1810 */ /* 0x000fd20007ffe0ff */
[----:B------:R-:W-:Y:S01]  /*03a0*/  @P3 IADD3 R12, PT, PT, R12, 0x1, RZ ;  /* 0x000000010c0c3810 */ /* 0x000fe20007ffe0ff */
[----:B0-----:R-:W-:Y:S01]  /*03b0*/  UIADD3 UR4, UPT, UPT, UR4, -0x1, URZ ;  /* 0xffffffff04047890 */ /* 0x001fe2000fffe0ff */
[----:B------:R-:W-:Y:S02]  /*03c0*/  @!P0 IADD3 R0, PT, PT, R0, -0x1, RZ ;  /* 0xffffffff00008810 */ /* 0x000fe40007ffe0ff */
[----:B------:R-:W-:-:S04]  /*03d0*/  SEL R9, R3, R12, !P2 ;  /* 0x0000000c03097207 */ /* 0x000fc80005000000 */
[----:B------:R-:W-:-:S04]  /*03e0*/  ISETP.LT.U32.AND P0, PT, R9, R0, !P0 ;  /* 0x000000000900720c */ /* 0x000fc80004701070 */
[----:B------:R-:W-:-:S04]  /*03f0*/  ISETP.GT.U32.OR P0, PT, R7, R4, !P0 ;  /* 0x000000040700720c */ /* 0x000fc80004704470 */
[----:B------:R-:W-:-:S13]  /*0400*/  ISETP.GE.U32.OR P0, PT, R6, UR4, P0 ;  /* 0x0000000406007c0c */ /* 0x000fda0008706470 */
[----:B------:R-:W-:Y:S05]  /*0410*/  @P0 EXIT ;  /* 0x000000000000094d */ /* 0x000fea0003800000 */
[----:B------:R-:W0:Y:S01]  /*0420*/  LDC.64 R2, c[0x0][0x3a8] ;  /* 0x0000ea00ff027b82 */ /* 0x000e220000000a00 */
[----:B------:R-:W-:Y:S01]  /*0430*/  IMAD R0, R9, UR6, R8 ;  /* 0x0000000609007c24 */ /* 0x000fe2000f8e0208 */
[----:B------:R-:W1:Y:S03]  /*0440*/  LDCU.64 UR4, c[0x0][0x358] ;  /* 0x00006b00ff0477ac */ /* 0x000e660008000a00 */
[----:B------:R-:W-:Y:S01]  /*0450*/  IMAD R0, R7, R6, R0 ;  /* 0x0000000607007224 */ /* 0x000fe200078e0200 */
[----:B------:R-:W2:Y:S02]  /*0460*/  LDCU UR7, c[0x0][0x3f8] ;  /* 0x00007f00ff0777ac */ /* 0x000ea40008000800 */
[----:B------:R-:W3:Y:S02]  /*0470*/  LDC.64 R4, c[0x0][0x3a0] ;  /* 0x0000e800ff047b82 */ /* 0x000ee40000000a00 */
[----:B------:R-:W-:-:S02]  /*0480*/  IADD3 R6, PT, PT, R0, -UR6, RZ ;  /* 0x8000000600067c10 */ /* 0x000fc4000fffe0ff */
[----:B------:R-:W-:-:S04]  /*0490*/  IADD3 R7, PT, PT, -R7, R0, RZ ;  /* 0x0000000007077210 */ /* 0x000fc80007ffe1ff */
[----:B------:R-:W4:Y:S08]  /*04a0*/  LDC.64 R12, c[0x0][0x3e0] ;  /* 0x0000f800ff0c7b82 */ /* 0x000f300000000a00 */
[----:B------:R-:W5:Y:S01]  /*04b0*/  LDC.64 R14, c[0x0][0x3b8] ;  /* 0x0000ee00ff0e7b82 */ /* 0x000f620000000a00 */
[----:B0-----:R-:W-:-:S04]  /*04c0*/  IMAD.WIDE R24, R6, 0x4, R2 ;  /* 0x0000000406187825 */ /* 0x001fc800078e0202 */
[C---:B------:R-:W-:Y:S01]  /*04d0*/  IMAD.WIDE R2, R0.reuse, 0x4, R2 ;  /* 0x0000000400027825 */ /* 0x040fe200078e0202 */
[----:B-1----:R-:W2:Y:S02]  /*04e0*/  LDG.E R17, desc[UR4][R24.64] ;  /* 0x0000000418117981 */ /* 0x002ea4000c1e1900 */
[----:B------:R-:W0:Y:S01]  /*04f0*/  LDC.64 R10, c[0x0][0x3b0] ;  /* 0x0000ec00ff0a7b82 */ /* 0x000e220000000a00 */
[--C-:B---3--:R-:W-:Y:S01]  /*0500*/  IMAD.WIDE R26, R7, 0x4, R4.reuse ;  /* 0x00000004071a7825 */ /* 0x108fe200078e0204 */
[----:B------:R-:W2:Y:S03]  /*0510*/  LDG.E R16, desc[UR4][R2.64] ;  /* 0x0000000402107981 */ /* 0x000ea6000c1e1900 */
[C---:B------:R-:W-:Y:S01]  /*0520*/  IMAD.WIDE R4, R0.reuse, 0x4, R4 ;  /* 0x0000000400047825 */ /* 0x040fe200078e0204 */
[----:B------:R1:W3:Y:S02]  /*0530*/  LDG.E R19, desc[UR4][R26.64] ;  /* 0x000000041a137981 */ /* 0x0002e4000c1e1900 */
[----:B------:R-:W1:Y:S02]  /*0540*/  LDC.64 R8, c[0x0][0x380] ;  /* 0x0000e000ff087b82 */ /* 0x000e640000000a00 */
[----:B------:R-:W3:Y:S01]  /*0550*/  LDG.E R20, desc[UR4][R4.64] ;  /* 0x0000000404147981 */ /* 0x000ee2000c1e1900 */
[----:B----4-:R-:W-:-:S04]  /*0560*/  IMAD.WIDE R28, R0, 0x4, R12 ;  /* 0x00000004001c7825 */ /* 0x010fc800078e020c */
[C---:B-----5:R-:W-:Y:S01]  /*0570*/  IMAD.WIDE R12, R0.reuse, 0x4, R14 ;  /* 0x00000004000c7825 */ /* 0x060fe200078e020e */
[----:B------:R-:W4:Y:S01]  /*0580*/  LDG.E R18, desc[UR4][R28.64] ;  /* 0x000000041c127981 */ /* 0x000f22000c1e1900 */
[----:B------:R-:W5:Y:S04]  /*0590*/  LDC.64 R14, c[0x0][0x3c8] ;  /* 0x0000f200ff0e7b82 */ /* 0x000f680000000a00 */
[----:B------:R-:W5:Y:S01]  /*05a0*/  LDG.E R12, desc[UR4][R12.64] ;  /* 0x000000040c0c7981 */ /* 0x000f62000c1e1900 */
[----:B0-----:R-:W-:-:S03]  /*05b0*/  IMAD.WIDE R22, R0, 0x4, R10 ;  /* 0x0000000400167825 */ /* 0x001fc600078e020a */
[----:B------:R-:W0:Y:S03]  /*05c0*/  LDC.64 R10, c[0x0][0x398] ;  /* 0x0000e600ff0a7b82 */ /* 0x000e260000000a00 */
[----:B------:R-:W5:Y:S01]  /*05d0*/  LDG.E R23, desc[UR4][R22.64] ;  /* 0x0000000416177981 */ /* 0x000f62000c1e1900 */
[----:B-1----:R-:W-:-:S05]  /*05e0*/  IMAD.WIDE R8, R0, 0x4, R8 ;  /* 0x0000000400087825 */ /* 0x002fca00078e0208 */
[----:B------:R-:W5:Y:S01]  /*05f0*/  LDG.E R24, desc[UR4][R8.64] ;  /* 0x0000000408187981 */ /* 0x000f62000c1e1900 */
[----:B0-----:R-:W-:-:S04]  /*0600*/  IMAD.WIDE R26, R7, 0x4, R10 ;  /* 0x00000004071a7825 */ /* 0x001fc800078e020a */
[----:B--2---:R-:W-:Y:S01]  /*0610*/  FADD R16, R16, -R17 ;  /* 0x8000001110107221 */ /* 0x004fe20000000000 */
[----:B---3--:R-:W-:Y:S02]  /*0620*/  FADD R19, R20, -R19 ;  /* 0x8000001314137221 */ /* 0x008fe40000000000 */
[----:B------:R-:W0:Y:S02]  /*0630*/  LDC.64 R20, c[0x0][0x388] ;  /* 0x0000e200ff147b82 */ /* 0x000e240000000a00 */
[----:B------:R-:W-:-:S06]  /*0640*/  FADD R19, R16, -R19 ;  /* 0x8000001310137221 */ /* 0x000fcc0000000000 */
[----:B------:R-:W1:Y:S01]  /*0650*/  LDC.64 R16, c[0x0][0x3e8] ;  /* 0x0000fa00ff107b82 */ /* 0x000e620000000a00 */
[----:B----4-:R-:W-:-:S04]  /*0660*/  FFMA R19, -R18, UR7, R19 ;  /* 0x0000000712137c23 */ /* 0x010fc80008000113 */
[----:B-----5:R-:W-:-:S03]  /*0670*/  FMUL R12, R12, R19 ;  /* 0x000000130c0c7220 */ /* 0x020fc60000400000 */
[----:B------:R-:W2:Y:S01]  /*0680*/  LDC.64 R18, c[0x0][0x3c0] ;  /* 0x0000f000ff127b82 */ /* 0x000ea20000000a00 */
[----:B------:R-:W-:Y:S01]  /*0690*/  FFMA R25, R23, R24, R12 ;  /* 0x0000001817197223 */ /* 0x000fe2000000000c */
[----:B------:R-:W-:-:S04]  /*06a0*/  IMAD.WIDE R12, R0, 0x4, R10 ;  /* 0x00000004000c7825 */ /* 0x000fc800078e020a */
[----:B------:R3:W-:Y:S04]  /*06b0*/  STG.E desc[UR4][R8.64], R25 ;  /* 0x0000001908007986 */ /* 0x0007e8000c101904 */
[----:B------:R-:W4:Y:S04]  /*06c0*/  LDG.E R7, desc[UR4][R2.64] ;  /* 0x0000000402077981 */ /* 0x000f28000c1e1900 */
[----:B------:R-:W4:Y:S04]  /*06d0*/  LDG.E R22, desc[UR4][R2.64+-0x4] ;  /* 0xfffffc0402167981 */ /* 0x000f28000c1e1900 */
[----:B------:R1:W5:Y:S01]  /*06e0*/  LDG.E R23, desc[UR4][R26.64] ;  /* 0x000000041a177981 */ /* 0x000362000c1e1900 */
[C---:B--2---:R-:W-:Y:S01]  /*06f0*/  IMAD.WIDE R28, R0.reuse, 0x4, R18 ;  /* 0x00000004001c7825 */ /* 0x044fe200078e0212 */
[----:B---3--:R-:W2:Y:S02]  /*0700*/  LDC.64 R8, c[0x0][0x390] ;  /* 0x0000e400ff087b82 */ /* 0x008ea40000000a00 */
[----:B------:R-:W5:Y:S01]  /*0710*/  LDG.E R24, desc[UR4][R12.64] ;  /* 0x000000040c187981 */ /* 0x000f62000c1e1900 */
[----:B0-----:R-:W-:-:S03]  /*0720*/  IMAD.WIDE R20, R0, 0x4, R20 ;  /* 0x0000000400147825 */ /* 0x001fc600078e0214 */
[----:B------:R-:W3:Y:S01]  /*0730*/  LDG.E R18, desc[UR4][R28.64] ;  /* 0x000000041c127981 */ /* 0x000ee2000c1e1900 */
[C---:B-1----:R-:W-:Y:S01]  /*0740*/  IMAD.WIDE R26, R0.reuse, 0x4, R16 ;  /* 0x00000004001a7825 */ /* 0x042fe200078e0210 */
[----:B------:R-:W0:Y:S02]  /*0750*/  LDC.64 R2, c[0x0][0x3f0] ;  /* 0x0000fc00ff027b82 */ /* 0x000e240000000a00 */
[----:B------:R-:W3:Y:S01]  /*0760*/  LDG.E R19, desc[UR4][R20.64] ;  /* 0x0000000414137981 */ /* 0x000ee2000c1e1900 */
[----:B------:R-:W-:-:S03]  /*0770*/  IMAD.WIDE R16, R0, 0x4, R14 ;  /* 0x0000000400107825 */ /* 0x000fc600078e020e */
[----:B------:R-:W3:Y:S04]  /*0780*/  LDG.E R14, desc[UR4][R26.64] ;  /* 0x000000041a0e7981 */ /* 0x000ee8000c1e1900 */
[----:B------:R-:W3:Y:S01]  /*0790*/  LDG.E R16, desc[UR4][R16.64] ;  /* 0x0000000410107981 */ /* 0x000ee2000c1e1900 */
[----:B------:R-:W-:-:S04]  /*07a0*/  IMAD.WIDE R10, R6, 0x4, R10 ;  /* 0x00000004060a7825 */ /* 0x000fc800078e020a */
[----:B--2---:R-:W-:-:S04]  /*07b0*/  IMAD.WIDE R8, R0, 0x4, R8 ;  /* 0x0000000400087825 */ /* 0x004fc800078e0208 */
[----:B0-----:R-:W-:-:S04]  /*07c0*/  IMAD.WIDE R2, R0, 0x4, R2 ;  /* 0x0000000400027825 */ /* 0x001fc800078e0202 */
[----:B----4-:R-:W-:Y:S01]  /*07d0*/  FADD R22, R7, -R22 ;  /* 0x8000001607167221 */ /* 0x010fe20000000000 */
[----:B-----5:R-:W-:-:S04]  /*07e0*/  FADD R23, R24, -R23 ;  /* 0x8000001718177221 */ /* 0x020fc80000000000 */
[----:B------:R-:W-:-:S04]  /*07f0*/  FADD R23, R23, -R22 ;  /* 0x8000001617177221 */ /* 0x000fc80000000000 */
[----:B---3--:R-:W-:Y:S02]  /*0800*/  FFMA R23, -R14, UR7, R23 ;  /* 0x000000070e177c23 */ /* 0x008fe40008000117 */
[----:B------:R-:W0:Y:S02]  /*0810*/  LDC.64 R14, c[0x0][0x3d8] ;  /* 0x0000f600ff0e7b82 */ /* 0x000e240000000a00 */
[----:B------:R-:W-:-:S06]  /*0820*/  FMUL R23, R16, R23 ;  /* 0x0000001710177220 */ /* 0x000fcc0000400000 */
        /* <DEDUP_REMOVED lines=21> */
.L_x_1:
        /* <DEDUP_REMOVED lines=16> */
.L_x_11:


//--------------------- .text._Z13updateH_3DmapPfS_S_S_S_S_S_S_S_S_S_S_S_S_S_fiii --------------------------
	.section	.text._Z13updateH_3DmapPfS_S_S_S_S_S_S_S_S_S_S_S_S_S_fiii,"ax",@progbits
	.align	128
        .global         _Z13updateH_3DmapPfS_S_S_S_S_S_S_S_S_S_S_S_S_S_fiii
        .type           _Z13updateH_3DmapPfS_S_S_S_S_S_S_S_S_S_S_S_S_S_fiii,@function
        .size           _Z13updateH_3DmapPfS_S_S_S_S_S_S_S_S_S_S_S_S_S_fiii,(.L_x_12 - _Z13updateH_3DmapPfS_S_S_S_S_S_S_S_S_S_S_S_S_S_fiii)
        .other          _Z13updateH_3DmapPfS_S_S_S_S_S_S_S_S_S_S_S_S_S_fiii,@"STO_CUDA_ENTRY STV_DEFAULT"
_Z13updateH_3DmapPfS_S_S_S_S_S_S_S_S_S_S_S_S_S_fiii:
.text._Z13updateH_3DmapPfS_S_S_S_S_S_S_S_S_S_S_S_S_S_fiii:
[----:B------:R-:W-:Y:S01]  /*0000*/  LDC R1, c[0x0][0x37c] ;  /* 0x0000df00ff017b82 */ /* 0x000fe20000000800 */
[----:B------:R-:W0:Y:S07]  /*0010*/  S2R R5, SR_TID.Y ;  /* 0x0000000000057919 */ /* 0x000e2e0000002200 */
[----:B------:R-:W1:Y:S01]  /*0020*/  LDC R0, c[0x0][0x360] ;  /* 0x0000d800ff007b82 */ /* 0x000e620000000800 */
[----:B------:R-:W1:Y:S01]  /*0030*/  S2R R3, SR_TID.X ;  /* 0x0000000000037919 */ /* 0x000e620000002100 */
[----:B------:R-:W2:Y:S06]  /*0040*/  S2R R2, SR_TID.Z ;  /* 0x0000000000027919 */ /* 0x000eac0000002300 */
[----:B------:R-:W0:Y:S08]  /*0050*/  S2UR UR5, SR_CTAID.Y ;  /* 0x00000000000579c3 */ /* 0x000e300000002600 */
[----:B------:R-:W0:Y:S08]  /*0060*/  LDC R6, c[0x0][0x364] ;  /* 0x0000d900ff067b82 */ /* 0x000e300000000800 */
[----:B------:R-:W1:Y:S08]  /*0070*/  S2UR UR4, SR_CTAID.X ;  /* 0x00000000000479c3 */ /* 0x000e700000002500 */
[----:B------:R-:W3:Y:S01]  /*0080*/  LDC R9, c[0x0][0x3fc] ;  /* 0x0000ff00ff097b82 */ /* 0x000ee20000000800 */
[----:B0-----:R-:W-:-:S07]  /*0090*/  IMAD R6, R6, UR5, R5 ;  /* 0x0000000506067c24 */ /* 0x001fce000f8e0205 */
[----:B------:R-:W2:Y:S01]  /*00a0*/  S2UR UR5, SR_CTAID.Z ;  /* 0x00000000000579c3 */ /* 0x000ea20000002700 */
[----:B------:R-:W-:Y:S01]  /*00b0*/  ISETP.NE.AND P0, PT, R6, RZ, PT ;  /* 0x000000ff0600720c */ /* 0x000fe20003f05270 */
[----:B-1----:R-:W-:-:S06]  /*00c0*/  IMAD R0, R0, UR4, R3 ;  /* 0x0000000400007c24 */ /* 0x002fcc000f8e0203 */
[----:B------:R-:W2:Y:S01]  /*00d0*/  LDC R7, c[0x0][0x368] ;  /* 0x0000da00ff077b82 */ /* 0x000ea20000000800 */
[----:B------:R-:W0:Y:S01]  /*00e0*/  LDCU UR4, c[0x0][0x404] ;  /* 0x00008080ff0477ac */ /* 0x000e220008000800 */
[----:B------:R-:W-:Y:S02]  /*00f0*/  ISETP.EQ.OR P0, PT, R0, RZ, !P0 ;  /* 0x000000ff0000720c */ /* 0x000fe40004702670 */
[----:B---3--:R-:W-:-:S04]  /*0100*/  IADD3 R3, PT, PT, R9, -0x1, RZ ;  /* 0xffffffff09037810 */ /* 0x008fc80007ffe0ff */
[----:B------:R-:W-:Y:S01]  /*0110*/  ISETP.GE.U32.OR P0, PT, R0, R3, P0 ;  /* 0x000000030000720c */ /* 0x000fe20000706470 */
[----:B0-----:R-:W-:-:S12]  /*0120*/  UIADD3 UR4, UPT, UPT, UR4, -0x1, URZ ;  /* 0xffffffff04047890 */ /* 0x001fd8000fffe0ff */
[----:B------:R-:W0:Y:S01]  /*0130*/  @!P0 LDC R3, c[0x0][0x400] ;  /* 0x00010000ff038b82 */ /* 0x000e220000000800 */
[----:B--2---:R-:W-:Y:S01]  /*0140*/  IMAD R7, R7, UR5, R2 ;  /* 0x0000000507077c24 */ /* 0x004fe2000f8e0202 */
[----:B0-----:R-:W-:-:S04]  /*0150*/  @!P0 IADD3 R3, PT, PT, R3, -0x1, RZ ;  /* 0xffffffff03038810 */ /* 0x001fc80007ffe0ff */
[----:B------:R-:W-:-:S04]  /*0160*/  ISETP.LT.U32.AND P0, PT, R6, R3, !P0 ;  /* 0x000000030600720c */ /* 0x000fc80004701070 */
[----:B------:R-:W-:-:S04]  /*0170*/  ISETP.EQ.OR P0, PT, R7, RZ, !P0 ;  /* 0x000000ff0700720c */ /* 0x000fc80004702670 */
[----:B------:R-:W-:-:S13]  /*0180*/  ISETP.GE.U32.OR P0, PT, R7, UR4, P0 ;  /* 0x0000000407007c0c */ /* 0x000fda0008706470 */
[----:B------:R-:W-:Y:S05]  /*0190*/  @P0 EXIT ;  /* 0x000000000000094d */ /* 0x000fea0003800000 */
[----:B------:R-:W0:Y:S01]  /*01a0*/  LDCU UR4, c[0x0][0x400] ;  /* 0x00008000ff0477ac */ /* 0x000e220008000800 */
[----:B------:R-:W1:Y:S01]  /*01b0*/  LDC.64 R4, c[0x0][0x388] ;  /* 0x0000e200ff047b82 */ /* 0x000e620000000a00 */
[----:B------:R-:W-:Y:S01]  /*01c0*/  IMAD R0, R6, R9, R0 ;  /* 0x0000000906007224 */ /* 0x000fe200078e0200 */
[----:B------:R-:W2:Y:S06]  /*01d0*/  LDCU UR6, c[0x0][0x3f8] ;  /* 0x00007f00ff0677ac */ /* 0x000eac0008000800 */
[----:B------:R-:W3:Y:S08]  /*01e0*/  LDC.64 R2, c[0x0][0x390] ;  /* 0x0000e400ff027b82 */ /* 0x000ef00000000a00 */
[----:B------:R-:W4:Y:S01]  /*01f0*/  LDC.64 R12, c[0x0][0x3e0] ;  /* 0x0000f800ff0c7b82 */ /* 0x000f220000000a00 */
[----:B0-----:R-:W-:Y:S01]  /*0200*/  IMAD R17, R9, UR4, RZ ;  /* 0x0000000409117c24 */ /* 0x001fe2000f8e02ff */
[----:B------:R-:W0:Y:S03]  /*0210*/  LDCU.64 UR4, c[0x0][0x358] ;  /* 0x00006b00ff0477ac */ /* 0x000e260008000a00 */
[----:B------:R-:W-:-:S03]  /*0220*/  IMAD R0, R7, R17, R0 ;  /* 0x0000001107007224 */ /* 0x000fc600078e0200 */
[----:B------:R-:W5:Y:S02]  /*0230*/  LDC.64 R14, c[0x0][0x3b8] ;  /* 0x0000ee00ff0e7b82 */ /* 0x000f640000000a00 */
[----:B------:R-:W-:Y:S02]  /*0240*/  IADD3 R8, PT, PT, R17, R0, RZ ;  /* 0x0000000011087210 */ /* 0x000fe40007ffe0ff */
[----:B------:R-:W-:-:S03]  /*0250*/  IADD3 R27, PT, PT, R0, R9, RZ ;  /* 0x00000009001b7210 */ /* 0x000fc60007ffe0ff */
[----:B-1----:R-:W-:Y:S01]  /*0260*/  IMAD.WIDE R24, R8, 0x4, R4 ;  /* 0x0000000408187825 */ /* 0x002fe200078e0204 */
[----:B------:R-:W1:Y:S03]  /*0270*/  LDC.64 R10, c[0x0][0x3b0] ;  /* 0x0000ec00ff0a7b82 */ /* 0x000e660000000a00 */
[----:B---3--:R-:W-:Y:S01]  /*0280*/  IMAD.WIDE R26, R27, 0x4, R2 ;  /* 0x000000041b1a7825 */ /* 0x008fe200078e0202 */
[----:B0-----:R-:W3:Y:S03]  /*0290*/  LDG.E R16, desc[UR4][R24.64] ;  /* 0x0000000418107981 */ /* 0x001ee6000c1e1900 */
[C---:B------:R-:W-:Y:S01]  /*02a0*/  IMAD.WIDE R4, R0.reuse, 0x4, R4 ;  /* 0x0000000400047825 */ /* 0x040fe200078e0204 */
[----:B------:R-:W0:Y:S01]  /*02b0*/  LDC.64 R6, c[0x0][0x398] ;  /* 0x0000e600ff067b82 */ /* 0x000e220000000a00 */
[----:B------:R-:W2:Y:S02]  /*02c0*/  LDG.E R20, desc[UR4][R26.64] ;  /* 0x000000041a147981 */ /* 0x000ea4000c1e1900 */
[----:B------:R-:W-:-:S02]  /*02d0*/  IMAD.WIDE R2, R0, 0x4, R2 ;  /* 0x0000000400027825 */ /* 0x000fc400078e0202 */
[----:B------:R-:W3:Y:S04]  /*02e0*/  LDG.E R17, desc[UR4][R4.64] ;  /* 0x0000000404117981 */ /* 0x000ee8000c1e1900 */
[----:B------:R-:W2:Y:S01]  /*02f0*/  LDG.E R19, desc[UR4][R2.64] ;  /* 0x0000000402137981 */ /* 0x000ea2000c1e1900 */
[----:B----4-:R-:W-:-:S04]  /*0300*/  IMAD.WIDE R12, R0, 0x4, R12 ;  /* 0x00000004000c7825 */ /* 0x010fc800078e020c */
[C---:B-----5:R-:W-:Y:S01]  /*0310*/  IMAD.WIDE R14, R0.reuse, 0x4, R14 ;  /* 0x00000004000e7825 */ /* 0x060fe200078e020e */
[----:B------:R4:W5:Y:S03]  /*0320*/  LDG.E R18, desc[UR4][R12.64] ;  /* 0x000000040c127981 */ /* 0x000966000c1e1900 */
[C---:B-1----:R-:W-:Y:S02]  /*0330*/  IMAD.WIDE R22, R0.reuse, 0x4, R10 ;  /* 0x0000000400167825 */ /* 0x042fe400078e020a */
[----:B------:R-:W5:Y:S01]  /*0340*/  LDG.E R14, desc[UR4][R14.64] ;  /* 0x000000040e0e7981 */ /* 0x000f62000c1e1900 */
[----:B------:R-:W1:Y:S01]  /*0350*/  LDC.64 R10, c[0x0][0x380] ;  /* 0x0000e000ff0a7b82 */ /* 0x000e620000000a00 */
[C---:B0-----:R-:W-:Y:S02]  /*0360*/  IMAD.WIDE R6, R0.reuse, 0x4, R6 ;  /* 0x0000000400067825 */ /* 0x041fe400078e0206 */
[----:B------:R-:W5:Y:S04]  /*0370*/  LDG.E R22, desc[UR4][R22.64] ;  /* 0x0000000416167981 */ /* 0x000f68000c1e1900 */
[----:B------:R-:W5:Y:S01]  /*0380*/  LDG.E R21, desc[UR4][R6.64] ;  /* 0x0000000406157981 */ /* 0x000f62000c1e1900 */
[----:B----4-:R-:W0:Y:S02]  /*0390*/  LDC.64 R12, c[0x0][0x3e8] ;  /* 0x0000fa00ff0c7b82 */ /* 0x010e240000000a00 */
[----:B0-----:R-:W-:-:S04]  /*03a0*/  IMAD.WIDE R26, R0, 0x4, R12 ;  /* 0x00000004001a7825 */ /* 0x001fc800078e020c */
[----:B---3--:R-:W-:Y:S01]  /*03b0*/  FADD R16, R16, -R17 ;  /* 0x8000001110107221 */ /* 0x008fe20000000000 */
[----:B--2---:R-:W-:-:S04]  /*03c0*/  FADD R19, R20, -R19 ;  /* 0x8000001314137221 */ /* 0x004fc80000000000 */
[----:B------:R-:W-:Y:S02]  /*03d0*/  FADD R19, R16, -R19 ;  /* 0x8000001310137221 */ /* 0x000fe40000000000 */
[----:B------:R-:W0:Y:S02]  /*03e0*/  LDC.64 R16, c[0x0][0x3c8] ;  /* 0x0000f200ff107b82 */ /* 0x000e240000000a00 */
[----:B-----5:R-:W-:-:S04]  /*03f0*/  FFMA R19, -R18, UR6, R19 ;  /* 0x0000000612137c23 */ /* 0x020fc80008000113 */
[----:B------:R-:W-:Y:S02]  /*0400*/  FMUL R25, R14, R19 ;  /* 0x000000130e197220 */ /* 0x000fe40000400000 */
[----:B------:R-:W2:Y:S02]  /*0410*/  LDC.64 R14, c[0x0][0x3c0] ;  /* 0x0000f000ff0e7b82 */ /* 0x000ea40000000a00 */
[----:B------:R-:W-:-:S06]  /*0420*/  FFMA R29, R22, R21, R25 ;  /* 0x00000015161d7223 */ /* 0x000fcc0000000019 */
[----:B------:R-:W3:Y:S01]  /*0430*/  LDC.64 R18, c[0x0][0x3a0] ;  /* 0x0000e800ff127b82 */ /* 0x000ee20000000a00 */
[----:B-1----:R-:W-:-:S04]  /*0440*/  IMAD.WIDE R20, R8, 0x4, R10 ;  /* 0x0000000408147825 */ /* 0x002fc800078e020a */
[C---:B------:R-:W-:Y:S01]  /*0450*/  IMAD.WIDE R10, R0.reuse, 0x4, R10 ;  /* 0x00000004000a7825 */ /* 0x040fe200078e020a */
[----:B------:R1:W-:Y:S04]  /*0460*/  STG.E desc[UR4][R6.64], R29 ;  /* 0x0000001d06007986 */ /* 0x0003e8000c101904 */
[----:B------:R-:W4:Y:S04]  /*0470*/  LDG.E R8, desc[UR4][R2.64+0x4] ;  /* 0x0000040402087981 */ /* 0x000f28000c1e1900 */
[----:B------:R-:W4:Y:S04]  /*0480*/  LDG.E R23, desc[UR4][R2.64] ;  /* 0x0000000402177981 */ /* 0x000f28000c1e1900 */
[----:B------:R-:W5:Y:S01]  /*0490*/  LDG.E R20, desc[UR4][R20.64] ;  /* 0x0000000414147981 */ /* 0x000f62000c1e1900 */
[C---:B0-----:R-:W-:Y:S01]  /*04a0*/  IMAD.WIDE R12, R0.reuse, 0x4, R16 ;  /* 0x00000004000c7825 */ /* 0x041fe200078e0210 */
[----:B-1----:R-:W0:Y:S02]  /*04b0*/  LDC.64 R6, c[0x0][0x3f0] ;  /* 0x0000fc00ff067b82 */ /* 0x002e240000000a00 */
[----:B------:R-:W5:Y:S04]  /*04c0*/  LDG.E R25, desc[UR4][R10.64] ;  /* 0x000000040a197981 */ /* 0x000f68000c1e1900 */
[----:B------:R-:W5:Y:S01]  /*04d0*/  LDG.E R27, desc[UR4][R26.64] ;  /* 0x000000041a1b7981 */ /* 0x000f62000c1e1900 */
[----:B--2---:R-:W-:-:S02]  /*04e0*/  IMAD.WIDE R16, R0, 0x4, R14 ;  /* 0x0000000400107825 */ /* 0x004fc400078e020e */
[----:B------:R-:W1:Y:S01]  /*04f0*/  LDC.64 R14, c[0x0][0x3d8] ;  /* 0x0000f600ff0e7b82 */ /* 0x000e620000000a00 */
[----:B------:R-:W2:Y:S01]  /*0500*/  LDG.E R12, desc[UR4][R12.64] ;  /* 0x000000040c0c7981 */ /* 0x000ea2000c1e1900 */
[----:B---3--:R-:W-:-:S03]  /*0510*/  IMAD.WIDE R18, R0, 0x4, R18 ;  /* 0x0000000400127825 */ /* 0x008fc600078e0212 */
[----:B------:R-:W3:Y:S04]  /*0520*/  LDG.E R16, desc[UR4][R16.64] ;  /* 0x0000000410107981 */ /* 0x000ee8000c1e1900 */
[----:B------:R-:W3:Y:S01]  /*0530*/  LDG.E R29, desc[UR4][R18.64] ;  /* 0x00000004121d7981 */ /* 0x000ee2000c1e1900 */
[----:B0-----:R-:W-:-:S04]  /*0540*/  IMAD.WIDE R6, R0, 0x4, R6 ;  /* 0x0000000400067825 */ /* 0x001fc800078e0206 */
[----:B-1----:R-:W-:-:S04]  /*0550*/  IMAD.WIDE R14, R0, 0x4, R14 ;  /* 0x00000004000e7825 */ /* 0x002fc800078e020e */
[----:B----4-:R-:W-:Y:S01]  /*0560*/  FADD R8, R8, -R23 ;  /* 0x8000001708087221 */ /* 0x010fe20000000000 */
[----:B-----5:R-:W-:-:S04]  /*0570*/  FADD R25, R20, -R25 ;  /* 0x8000001914197221 */ /* 0x020fc80000000000 */
[----:B------:R-:W-:-:S04]  /*0580*/  FADD R8, R8, -R25 ;  /* 0x8000001908087221 */ /* 0x000fc80000000000 */
[----:B------:R-:W-:-:S04]  /*0590*/  FFMA R3, -R27, UR6, R8 ;  /* 0x000000061b037c23 */ /* 0x000fc80008000108 */
[----:B--2---:R-:W-:Y:S02]  /*05a0*/  FMUL R21, R12, R3 ;  /* 0x000000030c157220 */ /* 0x004fe40000400000 */
[----:B------:R-:W0:Y:S01]  /*05b0*/  LDC.64 R12, c[0x0][0x3d0] ;  /* 0x0000f400ff0c7b82 */ /* 0x000e220000000a00 */
[----:B------:R-:W-:-:S07]  /*05c0*/  IMAD.WIDE R8, R9, 0x4, R10 ;  /* 0x0000000409087825 */ /* 0x000fce00078e020a */
[----:B------:R-:W1:Y:S01]  /*05d0*/  LDC.64 R2, c[0x0][0x3a8] ;  /* 0x0000ea00ff027b82 */ /* 0x000e620000000a00 */
[----:B---3--:R-:W-:-:S05]  /*05e0*/  FFMA R21, R16, R29, R21 ;  /* 0x0000001d10157223 */ /* 0x008fca0000000015 */
        /* <DEDUP_REMOVED lines=19> */
.L_x_2:
        /* <DEDUP_REMOVED lines=14> */
.L_x_12:


//--------------------- .text._Z13updateE_3DmapPfS_S_S_S_S_S_S_S_S_S_S_S_S_S_fiii --------------------------
	.section	.text._Z13updateE_3DmapPfS_S_S_S_S_S_S_S_S_S_S_S_S_S_fiii,"ax",@progbits
	.align	128
        .global         _Z13updateE_3DmapPfS_S_S_S_S_S_S_S_S_S_S_S_S_S_fiii
        .type           _Z13updateE_3DmapPfS_S_S_S_S_S_S_S_S_S_S_S_S_S_fiii,@function
        .size           _Z13updateE_3DmapPfS_S_S_S_S_S_S_S_S_S_S_S_S_S_fiii,(.L_x_13 - _Z13updateE_3DmapPfS_S_S_S_S_S_S_S_S_S_S_S_S_S_fiii)
        .other          _Z13updateE_3DmapPfS_S_S_S_S_S_S_S_S_S_S_S_S_S_fiii,@"STO_CUDA_ENTRY STV_DEFAULT"
_Z13updateE_3DmapPfS_S_S_S_S_S_S_S_S_S_S_S_S_S_fiii:
.text._Z13updateE_3DmapPfS_S_S_S_S_S_S_S_S_S_S_S_S_S_fiii:
[----:B------:R-:W-:Y:S01]  /*0000*/  LDC R1, c[0x0][0x37c] ;  /* 0x0000df00ff017b82 */ /* 0x000fe20000000800 */
[----:B------:R-:W0:Y:S07]  /*0010*/  S2R R2, SR_TID.Y ;  /* 0x0000000000027919 */ /* 0x000e2e0000002200 */
[----:B------:R-:W1:Y:S01]  /*0020*/  LDC R0, c[0x0][0x360] ;  /* 0x0000d800ff007b82 */ /* 0x000e620000000800 */
[----:B------:R-:W2:Y:S01]  /*0030*/  LDCU UR8, c[0x0][0x3fc] ;  /* 0x00007f80ff0877ac */ /* 0x000ea20008000800 */
[----:B------:R-:W1:Y:S06]  /*0040*/  S2R R3, SR_TID.X ;  /* 0x0000000000037919 */ /* 0x000e6c0000002100 */
[----:B------:R-:W0:Y:S08]  /*0050*/  S2UR UR5, SR_CTAID.Y ;  /* 0x00000000000579c3 */ /* 0x000e300000002600 */
[----:B------:R-:W0:Y:S08]  /*0060*/  LDC R7, c[0x0][0x364] ;  /* 0x0000d900ff077b82 */ /* 0x000e300000000800 */
[----:B------:R-:W1:Y:S08]  /*0070*/  S2UR UR4, SR_CTAID.X ;  /* 0x00000000000479c3 */ /* 0x000e700000002500 */
[----:B------:R-:W3:Y:S01]  /*0080*/  LDC R6, c[0x0][0x368] ;  /* 0x0000da00ff067b82 */ /* 0x000ee20000000800 */
[----:B0-----:R-:W-:-:S07]  /*0090*/  IMAD R7, R7, UR5, R2 ;  /* 0x0000000507077c24 */ /* 0x001fce000f8e0202 */
[----:B------:R-:W3:Y:S01]  /*00a0*/  S2UR UR5, SR_CTAID.Z ;  /* 0x00000000000579c3 */ /* 0x000ee20000002700 */
[----:B------:R-:W-:Y:S01]  /*00b0*/  ISETP.NE.AND P0, PT, R7, RZ, PT ;  /* 0x000000ff0700720c */ /* 0x000fe20003f05270 */
[----:B-1----:R-:W-:Y:S01]  /*00c0*/  IMAD R0, R0, UR4, R3 ;  /* 0x0000000400007c24 */ /* 0x002fe2000f8e0203 */
[----:B--2---:R-:W-:Y:S01]  /*00d0*/  UIADD3 UR4, UPT, UPT, UR8, -0x1, URZ ;  /* 0xffffffff08047890 */ /* 0x004fe2000fffe0ff */
[----:B------:R-:W3:Y:S03]  /*00e0*/  S2R R3, SR_TID.Z ;  /* 0x0000000000037919 */ /* 0x000ee60000002300 */
[----:B------:R-:W-:-:S04]  /*00f0*/  ISETP.EQ.OR P0, PT, R0, RZ, !P0 ;  /* 0x000000ff0000720c */ /* 0x000fc80004702670 */
[----:B------:R-:W-:-:S03]  /*0100*/  ISETP.GE.U32.OR P0, PT, R0, UR4, P0 ;  /* 0x0000000400007c0c */ /* 0x000fc60008706470 */
[----:B------:R-:W0:Y:S10]  /*0110*/  LDCU UR4, c[0x0][0x404] ;  /* 0x00008080ff0477ac */ /* 0x000e340008000800 */
[----:B------:R-:W1:Y:S01]  /*0120*/  @!P0 LDC R2, c[0x0][0x400] ;  /* 0x00010000ff028b82 */ /* 0x000e620000000800 */
[----:B0-----:R-:W-:Y:S01]  /*0130*/  UIADD3 UR4, UPT, UPT, UR4, -0x1, URZ ;  /* 0xffffffff04047890 */ /* 0x001fe2000fffe0ff */
[----:B---3--:R-:W-:Y:S01]  /*0140*/  IMAD R6, R6, UR5, R3 ;  /* 0x0000000506067c24 */ /* 0x008fe2000f8e0203 */
[----:B-1----:R-:W-:-:S04]  /*0150*/  @!P0 IADD3 R2, PT, PT, R2, -0x1, RZ ;  /* 0xffffffff02028810 */ /* 0x002fc80007ffe0ff */
[----:B------:R-:W-:-:S04]  /*0160*/  ISETP.LT.U32.AND P0, PT, R7, R2, !P0 ;  /* 0x000000020700720c */ /* 0x000fc80004701070 */
[----:B------:R-:W-:-:S04]  /*0170*/  ISETP.EQ.OR P0, PT, R6, RZ, !P0 ;  /* 0x000000ff0600720c */ /* 0x000fc80004702670 */
[----:B------:R-:W-:-:S13]  /*0180*/  ISETP.GE.U32.OR P0, PT, R6, UR4, P0 ;  /* 0x0000000406007c0c */ /* 0x000fda0008706470 */
[----:B------:R-:W-:Y:S05]  /*0190*/  @P0 EXIT ;  /* 0x000000000000094d */ /* 0x000fea0003800000 */
[----:B------:R-:W0:Y:S01]  /*01a0*/  LDCU UR4, c[0x0][0x400] ;  /* 0x00008000ff0477ac */ /* 0x000e220008000800 */
[----:B------:R-:W1:Y:S01]  /*01b0*/  LDC.64 R2, c[0x0][0x3a8] ;  /* 0x0000ea00ff027b82 */ /* 0x000e620000000a00 */
[----:B------:R-:W-:Y:S01]  /*01c0*/  IMAD R7, R7, UR8, R0 ;  /* 0x0000000807077c24 */ /* 0x000fe2000f8e0200 */
[----:B------:R-:W2:Y:S06]  /*01d0*/  LDCU.64 UR6, c[0x0][0x358] ;  /* 0x00006b00ff0677ac */ /* 0x000eac0008000a00 */
[----:B------:R-:W3:Y:S08]  /*01e0*/  LDC.64 R4, c[0x0][0x3a0] ;  /* 0x0000e800ff047b82 */ /* 0x000ef00000000a00 */
[----:B------:R-:W4:Y:S01]  /*01f0*/  LDC.64 R12, c[0x0][0x3e0] ;  /* 0x0000f800ff0c7b82 */ /* 0x000f220000000a00 */
[----:B0-----:R-:W-:-:S06]  /*0200*/  UIMAD UR4, UR8, UR4, URZ ;  /* 0x00000004080472a4 */ /* 0x001fcc000f8e02ff */
[----:B------:R-:W-:Y:S01]  /*0210*/  IMAD R0, R6, UR4, R7 ;  /* 0x0000000406007c24 */ /* 0x000fe2000f8e0207 */
[----:B------:R-:W0:Y:S04]  /*0220*/  LDC.64 R14, c[0x0][0x3b8] ;  /* 0x0000ee00ff0e7b82 */ /* 0x000e280000000a00 */
[C---:B------:R-:W-:Y:S02]  /*0230*/  IADD3 R6, PT, PT, R0.reuse, -UR8, RZ ;  /* 0x8000000800067c10 */ /* 0x040fe4000fffe0ff */
[----:B------:R-:W-:Y:S01]  /*0240*/  IADD3 R7, PT, PT, R0, -UR4, RZ ;  /* 0x8000000400077c10 */ /* 0x000fe2000fffe0ff */
[----:B------:R-:W5:Y:S01]  /*0250*/  LDCU UR4, c[0x0][0x3f8] ;  /* 0x00007f00ff0477ac */ /* 0x000f620008000800 */
[----:B------:R-:W5:Y:S01]  /*0260*/  LDC.64 R10, c[0x0][0x3b0] ;  /* 0x0000ec00ff0a7b82 */ /* 0x000f620000000a00 */
[----:B-1----:R-:W-:-:S04]  /*0270*/  IMAD.WIDE R24, R6, 0x4, R2 ;  /* 0x0000000406187825 */ /* 0x002fc800078e0202 */
[----:B---3--:R-:W-:Y:S01]  /*0280*/  IMAD.WIDE R26, R7, 0x4, R4 ;  /* 0x00000004071a7825 */ /* 0x008fe200078e0204 */
[----:B--2---:R-:W2:Y:S02]  /*0290*/  LDG.E R17, desc[UR6][R24.64] ;  /* 0x0000000618117981 */ /* 0x004ea4000c1e1900 */
[----:B------:R-:W1:Y:S01]  /*02a0*/  LDC.64 R8, c[0x0][0x380] ;  /* 0x0000e000ff087b82 */ /* 0x000e620000000a00 */
[C---:B------:R-:W-:Y:S01]  /*02b0*/  IMAD.WIDE R2, R0.reuse, 0x4, R2 ;  /* 0x0000000400027825 */ /* 0x040fe200078e0202 */
[----:B------:R3:W2:Y:S03]  /*02c0*/  LDG.E R19, desc[UR6][R26.64] ;  /* 0x000000061a137981 */ /* 0x0006a6000c1e1900 */
[C---:B------:R-:W-:Y:S01]  /*02d0*/  IMAD.WIDE R4, R0.reuse, 0x4, R4 ;  /* 0x0000000400047825 */ /* 0x040fe200078e0204 */
[----:B------:R-:W2:Y:S04]  /*02e0*/  LDG.E R16, desc[UR6][R2.64] ;  /* 0x0000000602107981 */ /* 0x000ea8000c1e1900 */
[----:B------:R-:W2:Y:S01]  /*02f0*/  LDG.E R20, desc[UR6][R4.64] ;  /* 0x0000000604147981 */ /* 0x000ea2000c1e1900 */
[----:B----4-:R-:W-:-:S04]  /*0300*/  IMAD.WIDE R28, R0, 0x4, R12 ;  /* 0x00000004001c7825 */ /* 0x010fc800078e020c */
[C---:B0-----:R-:W-:Y:S01]  /*0310*/  IMAD.WIDE R12, R0.reuse, 0x4, R14 ;  /* 0x00000004000c7825 */ /* 0x041fe200078e020e */
[----:B------:R-:W4:Y:S01]  /*0320*/  LDG.E R18, desc[UR6][R28.64] ;  /* 0x000000061c127981 */ /* 0x000f22000c1e1900 */
[----:B------:R-:W0:Y:S02]  /*0330*/  LDC.64 R14, c[0x0][0x3c8] ;  /* 0x0000f200ff0e7b82 */ /* 0x000e240000000a00 */
[C---:B-----5:R-:W-:Y:S02]  /*0340*/  IMAD.WIDE R22, R0.reuse, 0x4, R10 ;  /* 0x0000000400167825 */ /* 0x060fe400078e020a */
[----:B------:R-:W5:Y:S02]  /*0350*/  LDG.E R12, desc[UR6][R12.64] ;  /* 0x000000060c0c7981 */ /* 0x000f64000c1e1900 */
[----:B-1----:R-:W-:Y:S02]  /*0360*/  IMAD.WIDE R8, R0, 0x4, R8 ;  /* 0x0000000400087825 */ /* 0x002fe400078e0208 */
[----:B------:R-:W5:Y:S01]  /*0370*/  LDG.E R23, desc[UR6][R22.64] ;  /* 0x0000000616177981 */ /* 0x000f62000c1e1900 */
[----:B------:R-:W3:Y:S03]  /*0380*/  LDC.64 R10, c[0x0][0x398] ;  /* 0x0000e600ff0a7b82 */ /* 0x000ee60000000a00 */
[----:B------:R-:W5:Y:S01]  /*0390*/  LDG.E R24, desc[UR6][R8.64] ;  /* 0x0000000608187981 */ /* 0x000f62000c1e1900 */
[----:B---3--:R-:W-:-:S04]  /*03a0*/  IMAD.WIDE R26, R7, 0x4, R10 ;  /* 0x00000004071a7825 */ /* 0x008fc800078e020a */
[----:B--2---:R-:W-:Y:S01]  /*03b0*/  FADD R16, R16, -R17 ;  /* 0x8000001110107221 */ /* 0x004fe20000000000 */
[----:B------:R-:W-:Y:S02]  /*03c0*/  FADD R19, R20, -R19 ;  /* 0x8000001314137221 */ /* 0x000fe40000000000 */
[----:B------:R-:W1:Y:S02]  /*03d0*/  LDC.64 R20, c[0x0][0x388] ;  /* 0x0000e200ff147b82 */ /* 0x000e640000000a00 */
[----:B------:R-:W-:-:S06]  /*03e0*/  FADD R19, R16, -R19 ;  /* 0x8000001310137221 */ /* 0x000fcc0000000000 */
[----:B------:R-:W2:Y:S01]  /*03f0*/  LDC.64 R16, c[0x0][0x3e8] ;  /* 0x0000fa00ff107b82 */ /* 0x000ea20000000a00 */
[----:B----4-:R-:W-:-:S04]  /*0400*/  FFMA R19, -R18, UR4, R19 ;  /* 0x0000000412137c23 */ /* 0x010fc80008000113 */
[----:B-----5:R-:W-:-:S03]  /*0410*/  FMUL R12, R12, R19 ;  /* 0x000000130c0c7220 */ /* 0x020fc60000400000 */
[----:B------:R-:W3:Y:S01]  /*0420*/  LDC.64 R18, c[0x0][0x3c0] ;  /* 0x0000f000ff127b82 */ /* 0x000ee20000000a00 */
[----:B------:R-:W-:Y:S01]  /*0430*/  FFMA R25, R23, R24, R12 ;  /* 0x0000001817197223 */ /* 0x000fe2000000000c */
[----:B------:R-:W-:-:S04]  /*0440*/  IMAD.WIDE R12, R0, 0x4, R10 ;  /* 0x00000004000c7825 */ /* 0x000fc800078e020a */
[----:B------:R4:W-:Y:S04]  /*0450*/  STG.E desc[UR6][R8.64], R25 ;  /* 0x0000001908007986 */ /* 0x0009e8000c101906 */
[----:B------:R-:W5:Y:S04]  /*0460*/  LDG.E R7, desc[UR6][R2.64] ;  /* 0x0000000602077981 */ /* 0x000f68000c1e1900 */
[----:B------:R-:W5:Y:S04]  /*0470*/  LDG.E R22, desc[UR6][R2.64+-0x4] ;  /* 0xfffffc0602167981 */ /* 0x000f68000c1e1900 */
[----:B------:R2:W5:Y:S01]  /*0480*/  LDG.E R23, desc[UR6][R26.64] ;  /* 0x000000061a177981 */ /* 0x000562000c1e1900 */
[C---:B-1----:R-:W-:Y:S01]  /*0490*/  IMAD.WIDE R20, R0.reuse, 0x4, R20 ;  /* 0x0000000400147825 */ /* 0x042fe200078e0214 */
[----:B----4-:R-:W1:Y:S02]  /*04a0*/  LDC.64 R8, c[0x0][0x390] ;  /* 0x0000e400ff087b82 */ /* 0x010e640000000a00 */
[----:B------:R-:W4:Y:S01]  /*04b0*/  LDG.E R24, desc[UR6][R12.64] ;  /* 0x000000060c187981 */ /* 0x000f22000c1e1900 */
[----:B--2---:R-:W-:-:S05]  /*04c0*/  IMAD.WIDE R26, R0, 0x4, R16 ;  /* 0x00000004001a7825 */ /* 0x004fca00078e0210 */
[----:B------:R-:W2:Y:S01]  /*04d0*/  LDC.64 R2, c[0x0][0x3f0] ;  /* 0x0000fc00ff027b82 */ /* 0x000ea20000000a00 */
[C---:B0-----:R-:W-:Y:S02]  /*04e0*/  IMAD.WIDE R16, R0.reuse, 0x4, R14 ;  /* 0x0000000400107825 */ /* 0x041fe400078e020e */
[----:B------:R-:W4:Y:S04]  /*04f0*/  LDG.E R14, desc[UR6][R26.64] ;  /* 0x000000061a0e7981 */ /* 0x000f28000c1e1900 */
[----:B------:R-:W4:Y:S01]  /*0500*/  LDG.E R16, desc[UR6][R16.64] ;  /* 0x0000000610107981 */ /* 0x000f22000c1e1900 */
[----:B---3--:R-:W-:-:S03]  /*0510*/  IMAD.WIDE R28, R0, 0x4, R18 ;  /* 0x00000004001c7825 */ /* 0x008fc600078e0212 */
[----:B------:R-:W3:Y:S04]  /*0520*/  LDG.E R19, desc[UR6][R20.64] ;  /* 0x0000000614137981 */ /* 0x000ee8000c1e1900 */
[----:B------:R-:W3:Y:S01]  /*0530*/  LDG.E R18, desc[UR6][R28.64] ;  /* 0x000000061c127981 */ /* 0x000ee2000c1e1900 */
[----:B------:R-:W-:-:S04]  /*0540*/  IMAD.WIDE R10, R6, 0x4, R10 ;  /* 0x00000004060a7825 */ /* 0x000fc800078e020a */
[----:B--2---:R-:W-:-:S04]  /*0550*/  IMAD.WIDE R2, R0, 0x4, R2 ;  /* 0x0000000400027825 */ /* 0x004fc800078e0202 */
[----:B-1----:R-:W-:-:S04]  /*0560*/  IMAD.WIDE R8, R0, 0x4, R8 ;  /* 0x0000000400087825 */ /* 0x002fc800078e0208 */
[----:B-----5:R-:W-:Y:S01]  /*0570*/  FADD R22, R7, -R22 ;  /* 0x8000001607167221 */ /* 0x020fe20000000000 */
[----:B----4-:R-:W-:-:S04]  /*0580*/  FADD R23, R24, -R23 ;  /* 0x8000001718177221 */ /* 0x010fc80000000000 */
[----:B------:R-:W-:-:S04]  /*0590*/  FADD R23, R23, -R22 ;  /* 0x8000001617177221 */ /* 0x000fc80000000000 */
[----:B------:R-:W-:Y:S02]  /*05a0*/  FFMA R23, -R14, UR4, R23 ;  /* 0x000000040e177c23 */ /* 0x000fe40008000117 */
[----:B------:R-:W0:Y:S02]  /*05b0*/  LDC.64 R14, c[0x0][0x3d8] ;  /* 0x0000f600ff0e7b82 */ /* 0x000e240000000a00 */
[----:B------:R-:W-:-:S06]  /*05c0*/  FMUL R23, R16, R23 ;  /* 0x0000001710177220 */ /* 0x000fcc0000400000 */
        /* <DEDUP_REMOVED lines=21> */
.L_x_3:
        /* <DEDUP_REMOVED lines=14> */
.L_x_13:


//--------------------- .text._Z13updateH_2DmapPfS_S_S_S_S_S_S_S_S_S_S_S_S_S_fiii --------------------------
	.section	.text._Z13updateH_2DmapPfS_S_S_S_S_S_S_S_S_S_S_S_S_S_fiii,"ax",@progbits
	.align	128
        .global         _Z13updateH_2DmapPfS_S_S_S_S_S_S_S_S_S_S_S_S_S_fiii
        .type           _Z13updateH_2DmapPfS_S_S_S_S_S_S_S_S_S_S_S_S_S_fiii,@function
        .size           _Z13updateH_2DmapPfS_S_S_S_S_S_S_S_S_S_S_S_S_S_fiii,(.L_x_14 - _Z13updateH_2DmapPfS_S_S_S_S_S_S_S_S_S_S_S_S_S_fiii)
        .other          _Z13updateH_2DmapPfS_S_S_S_S_S_S_S_S_S_S_S_S_S_fiii,@"STO_CUDA_ENTRY STV_DEFAULT"
_Z13updateH_2DmapPfS_S_S_S_S_S_S_S_S_S_S_S_S_S_fiii:
.text._Z13updateH_2DmapPfS_S_S_S_S_S_S_S_S_S_S_S_S_S_fiii:
[----:B------:R-:W-:Y:S01]  /*0000*/  LDC R1, c[0x0][0x37c] ;  /* 0x0000df00ff017b82 */ /* 0x000fe20000000800 */
[----:B------:R-:W0:Y:S07]  /*0010*/  S2R R5, SR_TID.X ;  /* 0x0000000000057919 */ /* 0x000e2e0000002100 */
[----:B------:R-:W0:Y:S01]  /*0020*/  S2UR UR6, SR_CTAID.X ;  /* 0x00000000000679c3 */ /* 0x000e220000002500 */
[----:B------:R-:W1:Y:S07]  /*0030*/  S2R R9, SR_TID.Y ;  /* 0x0000000000097919 */ /* 0x000e6e0000002200 */
[----:B------:R-:W0:Y:S01]  /*0040*/  LDC R0, c[0x0][0x360] ;  /* 0x0000d800ff007b82 */ /* 0x000e220000000800 */
[----:B------:R-:W2:Y:S07]  /*0050*/  LDCU UR5, c[0x0][0x364] ;  /* 0x00006c80ff0577ac */ /* 0x000eae0008000800 */
[----:B------:R-:W3:Y:S08]  /*0060*/  LDC R3, c[0x0][0x3fc] ;  /* 0x0000ff00ff037b82 */ /* 0x000ef00000000800 */
[----:B------:R-:W2:Y:S08]  /*0070*/  S2UR UR4, SR_CTAID.Y ;  /* 0x00000000000479c3 */ /* 0x000eb00000002600 */
[----:B------:R-:W4:Y:S01]  /*0080*/  LDC.64 R6, c[0x0][0x400] ;  /* 0x00010000ff067b82 */ /* 0x000f220000000a00 */
[----:B0-----:R-:W-:Y:S01]  /*0090*/  IMAD R0, R0, UR6, R5 ;  /* 0x0000000600007c24 */ /* 0x001fe2000f8e0205 */
[----:B---3--:R-:W-:-:S04]  /*00a0*/  IADD3 R5, PT, PT, R3, -0x1, RZ ;  /* 0xffffffff03057810 */ /* 0x008fc80007ffe0ff */
[----:B------:R-:W-:Y:S01]  /*00b0*/  ISETP.GE.AND P0, PT, R0, R5, PT ;  /* 0x000000050000720c */ /* 0x000fe20003f06270 */
[----:B--2---:R-:W-:-:S03]  /*00c0*/  UIMAD UR4, UR4, UR5, URZ ;  /* 0x00000005040472a4 */ /* 0x004fc6000f8e02ff */
[----:B------:R-:W-:-:S03]  /*00d0*/  ISETP.LT.OR P0, PT, R0, 0x1, P0 ;  /* 0x000000010000780c */ /* 0x000fc60000701670 */
[----:B-1----:R-:W-:Y:S02]  /*00e0*/  IADD3 R5, PT, PT, R9, UR4, RZ ;  /* 0x0000000409057c10 */ /* 0x002fe4000fffe0ff */
[----:B----4-:R-:W-:Y:S02]  /*00f0*/  IADD3 R2, PT, PT, R6, -0x1, RZ ;  /* 0xffffffff06027810 */ /* 0x010fe40007ffe0ff */
[----:B------:R-:W-:-:S04]  /*0100*/  ISETP.EQ.OR P0, PT, R5, RZ, P0 ;  /* 0x000000ff0500720c */ /* 0x000fc80000702670 */
[----:B------:R-:W-:-:S04]  /*0110*/  ISETP.GE.OR P0, PT, R5, R2, P0 ;  /* 0x000000020500720c */ /* 0x000fc80000706670 */
[----:B------:R-:W-:-:S13]  /*0120*/  ISETP.LT.OR P0, PT, R7, 0x3, P0 ;  /* 0x000000030700780c */ /* 0x000fda0000701670 */
[----:B------:R-:W-:Y:S05]  /*0130*/  @P0 EXIT ;  /* 0x000000000000094d */ /* 0x000fea0003800000 */
[----:B------:R-:W-:Y:S01]  /*0140*/  ISETP.NE.AND P0, PT, R7, 0x3, PT ;  /* 0x000000030700780c */ /* 0x000fe20003f05270 */
[----:B------:R-:W0:Y:S01]  /*0150*/  LDCU.64 UR6, c[0x0][0x358] ;  /* 0x00006b00ff0677ac */ /* 0x000e220008000a00 */
[----:B------:R-:W-:Y:S01]  /*0160*/  IMAD R2, R3, R6, RZ ;  /* 0x0000000603027224 */ /* 0x000fe200078e02ff */
[----:B------:R-:W-:-:S10]  /*0170*/  UMOV UR5, 0x1 ;  /* 0x0000000100057882 */ /* 0x000fd40000000000 */
[----:B------:R-:W-:Y:S05]  /*0180*/  @!P0 BRA `(.L_x_4) ;  /* 0x00000008007c8947 */ /* 0x000fea0003800000 */
[C---:B------:R-:W-:Y:S01]  /*0190*/  IADD3 R8, PT, PT, R6.reuse, UR4, R9 ;  /* 0x0000000406087c10 */ /* 0x040fe2000fffe009 */
[----:B------:R-:W1:Y:S01]  /*01a0*/  LDCU UR8, c[0x0][0x3f8] ;  /* 0x00007f00ff0877ac */ /* 0x000e620008000800 */
[----:B------:R-:W-:Y:S02]  /*01b0*/  LEA R6, R6, R5, 0x1 ;  /* 0x0000000506067211 */ /* 0x000fe400078e08ff */
[----:B------:R-:W-:Y:S01]  /*01c0*/  LOP3.LUT R4, R7, 0x7ffffffe, RZ, 0xc0, !PT ;  /* 0x7ffffffe07047812 */ /* 0x000fe200078ec0ff */
[-C--:B------:R-:W-:Y:S01]  /*01d0*/  IMAD R13, R8, R3.reuse, R3 ;  /* 0x00000003080d7224 */ /* 0x080fe200078e0203 */
[----:B------:R-:W-:Y:S01]  /*01e0*/  UMOV UR5, 0x2 ;  /* 0x0000000200057882 */ /* 0x000fe20000000000 */
[-CC-:B------:R-:W-:Y:S01]  /*01f0*/  IMAD R11, R6, R3.reuse, R0.reuse ;  /* 0x00000003060b7224 */ /* 0x180fe200078e0200 */
[----:B------:R-:W-:Y:S01]  /*0200*/  IADD3 R4, PT, PT, -R4, RZ, RZ ;  /* 0x000000ff04047210 */ /* 0x000fe20007ffe1ff */
[----:B------:R-:W-:Y:S01]  /*0210*/  IMAD R9, R8, R3, R0 ;  /* 0x0000000308097224 */ /* 0x000fe200078e0200 */
[----:B------:R-:W-:-:S07]  /*0220*/  IADD3 R13, PT, PT, R0, R13, RZ ;  /* 0x0000000d000d7210 */ /* 0x000fce0007ffe0ff */
.L_x_5:
[----:B--2---:R-:W2:Y:S08]  /*0230*/  LDC.64 R20, c[0x0][0x388] ;  /* 0x0000e200ff147b82 */ /* 0x004eb00000000a00 */
[----:B------:R-:W3:Y:S08]  /*0240*/  LDC.64 R28, c[0x0][0x390] ;  /* 0x0000e400ff1c7b82 */ /* 0x000ef00000000a00 */
[----:B------:R-:W4:Y:S08]  /*0250*/  LDC.64 R42, c[0x0][0x3e0] ;  /* 0x0000f800ff2a7b82 */ /* 0x000f300000000a00 */
[----:B------:R-:W5:Y:S01]  /*0260*/  LDC.64 R40, c[0x0][0x3b8] ;  /* 0x0000ee00ff287b82 */ /* 0x000f620000000a00 */
[----:B--2---:R-:W-:-:S04]  /*0270*/  IMAD.WIDE R18, R11, 0x4, R20 ;  /* 0x000000040b127825 */ /* 0x004fc800078e0214 */
[----:B------:R-:W-:Y:S01]  /*0280*/  IMAD.WIDE R20, R9, 0x4, R20 ;  /* 0x0000000409147825 */ /* 0x000fe200078e0214 */
[----:B0-----:R-:W2:Y:S02]  /*0290*/  LDG.E R10, desc[UR6][R18.64] ;  /* 0x00000006120a7981 */ /* 0x001ea4000c1e1900 */
[----:B------:R-:W0:Y:S01]  /*02a0*/  LDC.64 R38, c[0x0][0x3b0] ;  /* 0x0000ec00ff267b82 */ /* 0x000e220000000a00 */
[--C-:B---3--:R-:W-:Y:S01]  /*02b0*/  IMAD.WIDE R44, R13, 0x4, R28.reuse ;  /* 0x000000040d2c7825 */ /* 0x108fe200078e021c */
[----:B------:R-:W2:Y:S03]  /*02c0*/  LDG.E R23, desc[UR6][R20.64] ;  /* 0x0000000614177981 */ /* 0x000ea6000c1e1900 */
[C---:B------:R-:W-:Y:S01]  /*02d0*/  IMAD.WIDE R28, R9.reuse, 0x4, R28 ;  /* 0x00000004091c7825 */ /* 0x040fe200078e021c */
[----:B------:R-:W3:Y:S02]  /*02e0*/  LDG.E R12, desc[UR6][R44.64] ;  /* 0x000000062c0c7981 */ /* 0x000ee4000c1e1900 */
[----:B------:R-:W1:Y:S02]  /*02f0*/  LDC.64 R30, c[0x0][0x398] ;  /* 0x0000e600ff1e7b82 */ /* 0x000e640000000a00 */
[----:B------:R-:W3:Y:S01]  /*0300*/  LDG.E R25, desc[UR6][R28.64] ;  /* 0x000000061c197981 */ /* 0x000ee2000c1e1900 */
[----:B----4-:R-:W-:-:S04]  /*0310*/  IMAD.WIDE R42, R9, 0x4, R42 ;  /* 0x00000004092a7825 */ /* 0x010fc800078e022a */
[C---:B-----5:R-:W-:Y:S01]  /*0320*/  IMAD.WIDE R40, R9.reuse, 0x4, R40 ;  /* 0x0000000409287825 */ /* 0x060fe200078e0228 */
[----:B------:R-:W4:Y:S01]  /*0330*/  LDG.E R27, desc[UR6][R42.64] ;  /* 0x000000062a1b7981 */ /* 0x000f22000c1e1900 */
[----:B------:R-:W5:Y:S03]  /*0340*/  LDC.64 R14, c[0x0][0x380] ;  /* 0x0000e000ff0e7b82 */ /* 0x000f660000000a00 */
[----:B------:R-:W5:Y:S01]  /*0350*/  LDG.E R8, desc[UR6][R40.64] ;  /* 0x0000000628087981 */ /* 0x000f62000c1e1900 */
[----:B0-----:R-:W-:-:S04]  /*0360*/  IMAD.WIDE R38, R9, 0x4, R38 ;  /* 0x0000000409267825 */ /* 0x001fc800078e0226 */
[----:B------:R-:W0:Y:S01]  /*0370*/  LDC.64 R36, c[0x0][0x3e8] ;  /* 0x0000fa00ff247b82 */ /* 0x000e220000000a00 */
[----:B------:R-:W5:Y:S01]  /*0380*/  LDG.E R6, desc[UR6][R38.64] ;  /* 0x0000000626067981 */ /* 0x000f62000c1e1900 */
[----:B-1----:R-:W-:-:S06]  /*0390*/  IMAD.WIDE R30, R9, 0x4, R30 ;  /* 0x00000004091e7825 */ /* 0x002fcc00078e021e */
[----:B------:R-:W1:Y:S01]  /*03a0*/  LDC.64 R34, c[0x0][0x3c0] ;  /* 0x0000f000ff227b82 */ /* 0x000e620000000a00 */
[----:B------:R-:W5:Y:S07]  /*03b0*/  LDG.E R17, desc[UR6][R30.64] ;  /* 0x000000061e117981 */ /* 0x000f6e000c1e1900 */
[----:B------:R-:W1:Y:S01]  /*03c0*/  LDC.64 R32, c[0x0][0x3a0] ;  /* 0x0000e800ff207b82 */ /* 0x000e620000000a00 */
[----:B--2---:R-:W-:Y:S01]  /*03d0*/  FADD R10, R10, -R23 ;  /* 0x800000170a0a7221 */ /* 0x004fe20000000000 */
[----:B---3--:R-:W-:-:S04]  /*03e0*/  FADD R25, R12, -R25 ;  /* 0x800000190c197221 */ /* 0x008fc80000000000 */
[----:B------:R-:W-:-:S04]  /*03f0*/  FADD R10, R10, -R25 ;  /* 0x800000190a0a7221 */ /* 0x000fc80000000000 */
[----:B----4-:R-:W-:-:S04]  /*0400*/  FFMA R27, -R27, UR8, R10 ;  /* 0x000000081b1b7c23 */ /* 0x010fc8000800010a */
[----:B-----5:R-:W-:-:S04]  /*0410*/  FMUL R27, R8, R27 ;  /* 0x0000001b081b7220 */ /* 0x020fc80000400000 */
[----:B------:R-:W-:Y:S01]  /*0420*/  FFMA R23, R6, R17, R27 ;  /* 0x0000001106177223 */ /* 0x000fe2000000001b */
[--C-:B------:R-:W-:Y:S01]  /*0430*/  IMAD.WIDE R16, R11, 0x4, R14.reuse ;  /* 0x000000040b107825 */ /* 0x100fe200078e020e */
[----:B------:R-:W2:Y:S03]  /*0440*/  LDC.64 R26, c[0x0][0x3c8] ;  /* 0x0000f200ff1a7b82 */ /* 0x000ea60000000a00 */
[C---:B------:R-:W-:Y:S01]  /*0450*/  IMAD.WIDE R14, R9.reuse, 0x4, R14 ;  /* 0x00000004090e7825 */ /* 0x040fe200078e020e */
[----:B------:R3:W-:Y:S04]  /*0460*/  STG.E desc[UR6][R30.64], R23 ;  /* 0x000000171e007986 */ /* 0x0007e8000c101906 */
[----:B------:R-:W4:Y:S04]  /*0470*/  LDG.E R6, desc[UR6][R28.64+0x4] ;  /* 0x000004061c067981 */ /* 0x000f28000c1e1900 */
[----:B------:R-:W4:Y:S04]  /*0480*/  LDG.E R25, desc[UR6][R28.64] ;  /* 0x000000061c197981 */ /* 0x000f28000c1e1900 */
[----:B------:R-:W5:Y:S04]  /*0490*/  LDG.E R8, desc[UR6][R16.64] ;  /* 0x0000000610087981 */ /* 0x000f68000c1e1900 */
[----:B------:R-:W5:Y:S01]  /*04a0*/  LDG.E R10, desc[UR6][R14.64] ;  /* 0x000000060e0a7981 */ /* 0x000f62000c1e1900 */
[----:B0-----:R-:W-:-:S04]  /*04b0*/  IMAD.WIDE R36, R9, 0x4, R36 ;  /* 0x0000000409247825 */ /* 0x001fc800078e0224 */
[C---:B--2---:R-:W-:Y:S01]  /*04c0*/  IMAD.WIDE R26, R9.reuse, 0x4, R26 ;  /* 0x00000004091a7825 */ /* 0x044fe200078e021a */
[----:B---3--:R-:W2:Y:S03]  /*04d0*/  LDG.E R23, desc[UR6][R36.64] ;  /* 0x0000000624177981 */ /* 0x008ea6000c1e1900 */
[----:B-1----:R-:W-:-:S04]  /*04e0*/  IMAD.WIDE R34, R9, 0x4, R34 ;  /* 0x0000000409227825 */ /* 0x002fc800078e0222 */
[----:B------:R-:W-:-:S04]  /*04f0*/  IMAD.WIDE R32, R9, 0x4, R32 ;  /* 0x0000000409207825 */ /* 0x000fc800078e0220 */
[----:B----4-:R-:W-:Y:S01]  /*0500*/  FADD R6, R6, -R25 ;  /* 0x8000001906067221 */ /* 0x010fe20000000000 */
[----:B-----5:R-:W-:Y:S02]  /*0510*/  FADD R25, R8, -R10 ;  /* 0x8000000a08197221 */ /* 0x020fe40000000000 */
[----:B------:R-:W3:Y:S02]  /*0520*/  LDG.E R10, desc[UR6][R26.64] ;  /* 0x000000061a0a7981 */ /* 0x000ee4000c1e1900 */
[----:B------:R-:W-:Y:S02]  /*0530*/  FADD R6, R6, -R25 ;  /* 0x8000001906067221 */ /* 0x000fe40000000000 */
[----:B------:R-:W4:Y:S04]  /*0540*/  LDG.E R8, desc[UR6][R34.64] ;  /* 0x0000000622087981 */ /* 0x000f28000c1e1900 */
[----:B------:R-:W4:Y:S01]  /*0550*/  LDG.E R25, desc[UR6][R32.64] ;  /* 0x0000000620197981 */ /* 0x000f22000c1e1900 */
[----:B--2---:R-:W-:-:S04]  /*0560*/  FFMA R23, -R23, UR8, R6 ;  /* 0x0000000817177c23 */ /* 0x004fc80008000106 */
[----:B---3--:R-:W-:-:S04]  /*0570*/  FMUL R23, R10, R23 ;  /* 0x000000170a177220 */ /* 0x008fc80000400000 */
[----:B----4-:R-:W-:Y:S01]  /*0580*/  FFMA R10, R8, R25, R23 ;  /* 0x00000019080a7223 */ /* 0x010fe20000000017 */
[----:B------:R-:W-:Y:S01]  /*0590*/  IMAD.WIDE R22, R3, 0x4, R14 ;  /* 0x0000000403167825 */ /* 0x000fe200078e020e */
[----:B------:R-:W0:Y:S03]  /*05a0*/  LDC.64 R24, c[0x0][0x3f0] ;  /* 0x0000fc00ff187b82 */ /* 0x000e260000000a00 */
[----:B------:R1:W-:Y:S04]  /*05b0*/  STG.E desc[UR6][R32.64], R10 ;  /* 0x0000000a20007986 */ /* 0x0003e8000c101906 */
[----:B------:R-:W2:Y:S04]  /*05c0*/  LDG.E R22, desc[UR6][R22.64] ;  /* 0x0000000616167981 */ /* 0x000ea8000c1e1900 */
[----:B------:R3:W2:Y:S04]  /*05d0*/  LDG.E R12, desc[UR6][R14.64] ;  /* 0x000000060e0c7981 */ /* 0x0006a8000c1e1900 */
[----:B------:R-:W4:Y:S04]  /*05e0*/  LDG.E R6, desc[UR6][R20.64+0x4] ;  /* 0x0000040614067981 */ /* 0x000f28000c1e1900 */
[----:B------:R5:W4:Y:S01]  /*05f0*/  LDG.E R8, desc[UR6][R20.64] ;  /* 0x0000000614087981 */ /* 0x000b22000c1e1900 */
[----:B---3--:R-:W3:Y:S01]  /*0600*/  LDC.64 R14, c[0x0][0x3d8] ;  /* 0x0000f600ff0e7b82 */ /* 0x008ee20000000a00 */
[----:B0-----:R-:W-:-:S05]  /*0610*/  IMAD.WIDE R24, R9, 0x4, R24 ;  /* 0x0000000409187825 */ /* 0x001fca00078e0218 */
[----:B-1----:R-:W4:Y:S02]  /*0620*/  LDG.E R10, desc[UR6][R24.64] ;  /* 0x00000006180a7981 */ /* 0x002f24000c1e1900 */
[----:B-----5:R-:W0:Y:S01]  /*0630*/  LDC.64 R20, c[0x0][0x3a8] ;  /* 0x0000ea00ff147b82 */ /* 0x020e220000000a00 */
[----:B---3--:R-:W-:-:S04]  /*0640*/  IMAD.WIDE R14, R9, 0x4, R14 ;  /* 0x00000004090e7825 */ /* 0x008fc800078e020e */
[----:B--2---:R-:W-:Y:S02]  /*0650*/  FADD R22, R22, -R12 ;  /* 0x8000000c16167221 */ /* 0x004fe40000000000 */
[----:B------:R-:W2:Y:S01]  /*0660*/  LDG.E R12, desc[UR6][R14.64] ;  /* 0x000000060e0c7981 */ /* 0x000ea2000c1e1900 */
[----:B----4-:R-:W-:-:S04]  /*0670*/  FADD R23, R6, -R8 ;  /* 0x8000000806177221 */ /* 0x010fc80000000000 */
[----:B------:R-:W-:-:S04]  /*0680*/  FADD R22, R22, -R23 ;  /* 0x8000001716167221 */ /* 0x000fc80000000000 */
[----:B------:R-:W-:Y:S01]  /*0690*/  FFMA R23, -R10, UR8, R22 ;  /* 0x000000080a177c23 */ /* 0x000fe20008000116 */
[----:B0-----:R-:W-:-:S05]  /*06a0*/  IMAD.WIDE R20, R9, 0x4, R20 ;  /* 0x0000000409147825 */ /* 0x001fca00078e0214 */
[----:B------:R-:W3:Y:S01]  /*06b0*/  LDG.E R8, desc[UR6][R20.64] ;  /* 0x0000000614087981 */ /* 0x000ee2000c1e1900 */
[----:B--2---:R-:W-:Y:S02]  /*06c0*/  FMUL R12, R12, R23 ;  /* 0x000000170c0c7220 */ /* 0x004fe40000400000 */
[----:B------:R-:W0:Y:S02]  /*06d0*/  LDC.64 R22, c[0x0][0x3d0] ;  /* 0x0000f400ff167b82 */ /* 0x000e240000000a00 */
[----:B0-----:R-:W-:-:S05]  /*06e0*/  IMAD.WIDE R22, R9, 0x4, R22 ;  /* 0x0000000409167825 */ /* 0x001fca00078e0216 */
[----:B------:R-:W3:Y:S01]  /*06f0*/  LDG.E R6, desc[UR6][R22.64] ;  /* 0x0000000616067981 */ /* 0x000ee2000c1e1900 */
[----:B------:R-:W-:-:S04]  /*0700*/  IMAD.WIDE R42, R2, 0x4, R42 ;  /* 0x00000004022a7825 */ /* 0x000fc800078e022a */
[----:B------:R-:W-:-:S04]  /*0710*/  IMAD.WIDE R44, R2, 0x4, R44 ;  /* 0x00000004022c7825 */ /* 0x000fc800078e022c */
[----:B------:R-:W-:-:S04]  /*0720*/  IMAD.WIDE R28, R2, 0x4, R28 ;  /* 0x00000004021c7825 */ /* 0x000fc800078e021c */
[----:B------:R-:W-:-:S04]  /*0730*/  IMAD.WIDE R40, R2, 0x4, R40 ;  /* 0x0000000402287825 */ /* 0x000fc800078e0228 */
[----:B------:R-:W-:-:S04]  /*0740*/  IMAD.WIDE R38, R2, 0x4, R38 ;  /* 0x0000000402267825 */ /* 0x000fc800078e0226 */
[----:B------:R-:W-:-:S04]  /*0750*/  IMAD.WIDE R30, R2, 0x4, R30 ;  /* 0x00000004021e7825 */ /* 0x000fc800078e021e */
[----:B---3--:R-:W-:-:S05]  /*0760*/  FFMA R12, R6, R8, R12 ;  /* 0x00000008060c7223 */ /* 0x008fca000000000c */
[----:B------:R0:W-:Y:S04]  /*0770*/  STG.E desc[UR6][R20.64], R12 ;  /* 0x0000000c14007986 */ /* 0x0001e8000c101906 */
[----:B------:R1:W2:Y:S04]  /*0780*/  LDG.E R8, desc[UR6][R42.64] ;  /* 0x000000062a087981 */ /* 0x0002a8000c1e1900 */
[----:B------:R-:W3:Y:S04]  /*0790*/  LDG.E R45, desc[UR6][R44.64] ;  /* 0x000000062c2d7981 */ /* 0x000ee8000c1e1900 */
[----:B------:R-:W3:Y:S01]  /*07a0*/  LDG.E R10, desc[UR6][R28.64] ;  /* 0x000000061c0a7981 */ /* 0x000ee2000c1e1900 */
[----:B-1----:R-:W-:-:S03]  /*07b0*/  IMAD.WIDE R42, R2, 0x4, R18 ;  /* 0x00000004022a7825 */ /* 0x002fc600078e0212 */
[----:B------:R-:W4:Y:S04]  /*07c0*/  LDG.E R40, desc[UR6][R40.64] ;  /* 0x0000000628287981 */ /* 0x000f28000c1e1900 */
[----:B------:R-:W5:Y:S04]  /*07d0*/  LDG.E R6, desc[UR6][R42.64] ;  /* 0x000000062a067981 */ /* 0x000f68000c1e1900 */
[----:B------:R-:W4:Y:S04]  /*07e0*/  LDG.E R38, desc[UR6][R38.64] ;  /* 0x0000000626267981 */ /* 0x000f28000c1e1900 */
[----:B0-----:R-:W4:Y:S04]  /*07f0*/  LDG.E R12, desc[UR6][R30.64] ;  /* 0x000000061e0c7981 */ /* 0x001f28000c1e1900 */
[----:B------:R-:W5:Y:S01]  /*0800*/  LDG.E R43, desc[UR6][R18.64] ;  /* 0x00000006122b7981 */ /* 0x000f62000c1e1900 */
[----:B------:R-:W-:-:S04]  /*0810*/  IMAD.WIDE R36, R2, 0x4, R36 ;  /* 0x0000000402247825 */ /* 0x000fc800078e0224 */
[----:B------:R-:W-:-:S04]  /*0820*/  IMAD.WIDE R26, R2, 0x4, R26 ;  /* 0x00000004021a7825 */ /* 0x000fc800078e021a */
[----:B------:R-:W-:-:S04]  /*0830*/  IMAD.WIDE R34, R2, 0x4, R34 ;  /* 0x0000000402227825 */ /* 0x000fc800078e0222 */
[----:B------:R-:W-:-:S04]  /*0840*/  IMAD.WIDE R32, R2, 0x4, R32 ;  /* 0x0000000402207825 */ /* 0x000fc800078e0220 */
[----:B---3--:R-:W-:Y:S01]  /*0850*/  FADD R45, R45, -R10 ;  /* 0x8000000a2d2d7221 */ /* 0x008fe20000000000 */
[----:B-----5:R-:W-:-:S04]  /*0860*/  FADD R6, R6, -R43 ;  /* 0x8000002b06067221 */ /* 0x020fc80000000000 */
[----:B------:R-:W-:-:S04]  /*0870*/  FADD R45, R6, -R45 ;  /* 0x8000002d062d7221 */ /* 0x000fc80000000000 */
[----:B--2---:R-:W-:-:S04]  /*0880*/  FFMA R45, -R8, UR8, R45 ;  /* 0x00000008082d7c23 */ /* 0x004fc8000800012d */
[----:B----4-:R-:W-:Y:S01]  /*0890*/  FMUL R45, R40, R45 ;  /* 0x0000002d282d7220 */ /* 0x010fe20000400000 */
[----:B------:R-:W-:-:S04]  /*08a0*/  IMAD.WIDE R40, R2, 0x4, R16 ;  /* 0x0000000402287825 */ /* 0x000fc800078e0210 */
[----:B------:R-:W-:-:S05]  /*08b0*/  FFMA R45, R38, R12, R45 ;  /* 0x0000000c262d7223 */ /* 0x000fca000000002d */
[----:B------:R0:W-:Y:S04]  /*08c0*/  STG.E desc[UR6][R30.64], R45 ;  /* 0x0000002d1e007986 */ /* 0x0001e8000c101906 */
[----:B------:R-:W2:Y:S04]  /*08d0*/  LDG.E R6, desc[UR6][R28.64+0x4] ;  /* 0x000004061c067981 */ /* 0x000ea8000c1e1900 */
[----:B------:R-:W2:Y:S04]  /*08e0*/  LDG.E R39, desc[UR6][R28.64] ;  /* 0x000000061c277981 */ /* 0x000ea8000c1e1900 */
[----:B------:R-:W3:Y:S04]  /*08f0*/  LDG.E R41, desc[UR6][R40.64] ;  /* 0x0000000628297981 */ /* 0x000ee8000c1e1900 */
[----:B------:R-:W3:Y:S04]  /*0900*/  LDG.E R8, desc[UR6][R16.64] ;  /* 0x0000000610087981 */ /* 0x000ee8000c1e1900 */
[----:B------:R-:W4:Y:S04]  /*0910*/  LDG.E R37, desc[UR6][R36.64] ;  /* 0x0000000624257981 */ /* 0x000f28000c1e1900 */
[----:B------:R-:W5:Y:S04]  /*0920*/  LDG.E R26, desc[UR6][R26.64] ;  /* 0x000000061a1a7981 */ /* 0x000f68000c1e1900 */
[----:B------:R-:W5:Y:S04]  /*0930*/  LDG.E R34, desc[UR6][R34.64] ;  /* 0x0000000622227981 */ /* 0x000f68000c1e1900 */
[----:B0-----:R-:W5:Y:S01]  /*0940*/  LDG.E R31, desc[UR6][R32.64] ;  /* 0x00000006201f7981 */ /* 0x001f62000c1e1900 */
[----:B------:R-:W-:-:S04]  /*0950*/  IMAD.WIDE R24, R2, 0x4, R24 ;  /* 0x0000000402187825 */ /* 0x000fc800078e0218 */
[----:B------:R-:W-:-:S04]  /*0960*/  IMAD.WIDE R14, R2, 0x4, R14 ;  /* 0x00000004020e7825 */ /* 0x000fc800078e020e */
[----:B------:R-:W-:-:S04]  /*0970*/  IMAD.WIDE R22, R2, 0x4, R22 ;  /* 0x0000000402167825 */ /* 0x000fc800078e0216 */
[----:B------:R-:W-:-:S04]  /*0980*/  IMAD.WIDE R20, R2, 0x4, R20 ;  /* 0x0000000402147825 */ /* 0x000fc800078e0214 */
[----:B--2---:R-:W-:Y:S01]  /*0990*/  FADD R6, R6, -R39 ;  /* 0x8000002706067221 */ /* 0x004fe20000000000 */
[----:B---3--:R-:W-:-:S04]  /*09a0*/  FADD R41, R41, -R8 ;  /* 0x8000000829297221 */ /* 0x008fc80000000000 */
[----:B------:R-:W-:-:S04]  /*09b0*/  FADD R6, R6, -R41 ;  /* 0x8000002906067221 */ /* 0x000fc80000000000 */
[----:B----4-:R-:W-:-:S04]  /*09c0*/  FFMA R29, -R37, UR8, R6 ;  /* 0x00000008251d7c23 */ /* 0x010fc80008000106 */
[----:B-----5:R-:W-:-:S04]  /*09d0*/  FMUL R29, R26, R29 ;  /* 0x0000001d1a1d7220 */ /* 0x020fc80000400000 */
[----:B------:R-:W-:Y:S01]  /*09e0*/  FFMA R31, R34, R31, R29 ;  /* 0x0000001f221f7223 */ /* 0x000fe2000000001d */
[----:B------:R-:W-:-:S04]  /*09f0*/  IMAD.WIDE R28, R3, 0x4, R16 ;  /* 0x00000004031c7825 */ /* 0x000fc800078e0210 */
[----:B------:R2:W-:Y:S04]  /*0a00*/  STG.E desc[UR6][R32.64], R31 ;  /* 0x0000001f20007986 */ /* 0x0005e8000c101906 */
[----:B------:R-:W3:Y:S04]  /*0a10*/  LDG.E R28, desc[UR6][R28.64] ;  /* 0x000000061c1c7981 */ /* 0x000ee8000c1e1900 */
[----:B------:R-:W3:Y:S04]  /*0a20*/  LDG.E R17, desc[UR6][R16.64] ;  /* 0x0000000610117981 */ /* 0x000ee8000c1e1900 */
[----:B------:R-:W4:Y:S04]  /*0a30*/  LDG.E R6, desc[UR6][R18.64+0x4] ;  /* 0x0000040612067981 */ /* 0x000f28000c1e1900 */
[----:B------:R-:W4:Y:S04]  /*0a40*/  LDG.E R35, desc[UR6][R18.64] ;  /* 0x0000000612237981 */ /* 0x000f28000c1e1900 */
[----:B------:R-:W5:Y:S04]  /*0a50*/  LDG.E R25, desc[UR6][R24.64] ;  /* 0x0000000618197981 */ /* 0x000f68000c1e1900 */
[----:B------:R-:W2:Y:S04]  /*0a60*/  LDG.E R14, desc[UR6][R14.64] ;  /* 0x000000060e0e7981 */ /* 0x000ea8000c1e1900 */
[----:B------:R-:W2:Y:S04]  /*0a70*/  LDG.E R22, desc[UR6][R22.64] ;  /* 0x0000000616167981 */ /* 0x000ea8000c1e1900 */
[----:B------:R-:W2:Y:S01]  /*0a80*/  LDG.E R27, desc[UR6][R20.64] ;  /* 0x00000006141b7981 */ /* 0x000ea2000c1e1900 */
[----:B------:R-:W-:-:S04]  /*0a90*/  IADD3 R4, PT, PT, R4, 0x2, RZ ;  /* 0x0000000204047810 */ /* 0x000fc80007ffe0ff */
[----:B------:R-:W-:Y:S01]  /*0aa0*/  ISETP.NE.AND P0, PT, R4, -0x2, PT ;  /* 0xfffffffe0400780c */ /* 0x000fe20003f05270 */
[----:B------:R-:W-:Y:S01]  /*0ab0*/  UIADD3 UR5, UPT, UPT, UR5, 0x2, URZ ;  /* 0x0000000205057890 */ /* 0x000fe2000fffe0ff */
[C---:B------:R-:W-:Y:S02]  /*0ac0*/  LEA R13, R2.reuse, R13, 0x1 ;  /* 0x0000000d020d7211 */ /* 0x040fe400078e08ff */
[C---:B------:R-:W-:Y:S02]  /*0ad0*/  LEA R11, R2.reuse, R11, 0x1 ;  /* 0x0000000b020b7211 */ /* 0x040fe400078e08ff */
[----:B------:R-:W-:Y:S01]  /*0ae0*/  LEA R9, R2, R9, 0x1 ;  /* 0x0000000902097211 */ /* 0x000fe200078e08ff */
[----:B---3--:R-:W-:Y:S01]  /*0af0*/  FADD R17, R28, -R17 ;  /* 0x800000111c117221 */ /* 0x008fe20000000000 */
[----:B----4-:R-:W-:-:S04]  /*0b00*/  FADD R6, R6, -R35 ;  /* 0x8000002306067221 */ /* 0x010fc80000000000 */
[----:B------:R-:W-:-:S04]  /*0b10*/  FADD R6, R17, -R6 ;  /* 0x8000000611067221 */ /* 0x000fc80000000000 */
[----:B-----5:R-:W-:-:S04]  /*0b20*/  FFMA R17, -R25, UR8, R6 ;  /* 0x0000000819117c23 */ /* 0x020fc80008000106 */
[----:B--2---:R-:W-:-:S04]  /*0b30*/  FMUL R17, R14, R17 ;  /* 0x000000110e117220 */ /* 0x004fc80000400000 */
[----:B------:R-:W-:-:S05]  /*0b40*/  FFMA R17, R22, R27, R17 ;  /* 0x0000001b16117223 */ /* 0x000fca0000000011 */
[----:B------:R2:W-:Y:S01]  /*0b50*/  STG.E desc[UR6][R20.64], R17 ;  /* 0x0000001114007986 */ /* 0x0005e2000c101906 */
[----:B------:R-:W-:Y:S05]  /*0b60*/  @P0 BRA `(.L_x_5) ;  /* 0xfffffff400b00947 */ /* 0x000fea000383ffff */
[----:B------:R-:W-:-:S12]  /*0b70*/  UIADD3 UR5, UPT, UPT, UR5, -0x1, URZ ;  /* 0xffffffff05057890 */ /* 0x000fd8000fffe0ff */
.L_x_4:
[----:B------:R-:W-:-:S04]  /*0b80*/  LOP3.LUT R7, R7, 0x1, RZ, 0xc0, !PT ;  /* 0x0000000107077812 */ /* 0x000fc800078ec0ff */
[----:B------:R-:W-:-:S13]  /*0b90*/  ISETP.NE.U32.AND P0, PT, R7, 0x1, PT ;  /* 0x000000010700780c */ /* 0x000fda0003f05070 */
[----:B0-----:R-:W-:Y:S05]  /*0ba0*/  @P0 EXIT ;  /* 0x000000000000094d */ /* 0x001fea0003800000 */
[----:B------:R-:W0:Y:S01]  /*0bb0*/  LDC.64 R6, c[0x0][0x388] ;  /* 0x0000e200ff067b82 */ /* 0x000e220000000a00 */
[----:B------:R-:W-:Y:S01]  /*0bc0*/  IMAD R5, R5, R3, R0 ;  /* 0x0000000305057224 */ /* 0x000fe200078e0200 */
[----:B------:R-:W1:Y:S03]  /*0bd0*/  LDCU UR4, c[0x0][0x3f8] ;  /* 0x00007f00ff0477ac */ /* 0x000e660008000800 */
[----:B------:R-:W-:-:S03]  /*0be0*/  IMAD R0, R2, UR5, R5 ;  /* 0x0000000502007c24 */ /* 0x000fc6000f8e0205 */
[----:B--2---:R-:W2:Y:S02]  /*0bf0*/  LDC.64 R16, c[0x0][0x390] ;  /* 0x0000e400ff107b82 */ /* 0x004ea40000000a00 */
[----:B------:R-:W-:Y:S02]  /*0c00*/  IADD3 R2, PT, PT, R2, R0, RZ ;  /* 0x0000000002027210 */ /* 0x000fe40007ffe0ff */
[----:B------:R-:W-:-:S04]  /*0c10*/  IADD3 R13, PT, PT, R0, R3, RZ ;  /* 0x00000003000d7210 */ /* 0x000fc80007ffe0ff */
[----:B------:R-:W3:Y:S08]  /*0c20*/  LDC.64 R20, c[0x0][0x3e0] ;  /* 0x0000f800ff147b82 */ /* 0x000ef00000000a00 */
[----:B------:R-:W4:Y:S01]  /*0c30*/  LDC.64 R18, c[0x0][0x3b8] ;  /* 0x0000ee00ff127b82 */ /* 0x000f220000000a00 */
[----:B0-----:R-:W-:-:S04]  /*0c40*/  IMAD.WIDE R10, R2, 0x4, R6 ;  /* 0x00000004020a7825 */ /* 0x001fc800078e0206 */
[C---:B------:R-:W-:Y:S01]  /*0c50*/  IMAD.WIDE R4, R0.reuse, 0x4, R6 ;  /* 0x0000000400047825 */ /* 0x040fe200078e0206 */
[----:B------:R0:W5:Y:S02]  /*0c60*/  LDG.E R22, desc[UR6][R10.64] ;  /* 0x000000060a167981 */ /* 0x000164000c1e1900 */
[----:B------:R-:W1:Y:S01]  /*0c70*/  LDC.64 R14, c[0x0][0x3b0] ;  /* 0x0000ec00ff0e7b82 */ /* 0x000e620000000a00 */
[--C-:B--2---:R-:W-:Y:S01]  /*0c80*/  IMAD.WIDE R12, R13, 0x4, R16.reuse ;  /* 0x000000040d0c7825 */ /* 0x104fe200078e0210 */
[----:B------:R-:W5:Y:S03]  /*0c90*/  LDG.E R23, desc[UR6][R4.64] ;  /* 0x0000000604177981 */ /* 0x000f66000c1e1900 */
[C---:B------:R-:W-:Y:S02]  /*0ca0*/  IMAD.WIDE R6, R0.reuse, 0x4, R16 ;  /* 0x0000000400067825 */ /* 0x040fe400078e0210 */
[----:B------:R-:W2:Y:S01]  /*0cb0*/  LDG.E R12, desc[UR6][R12.64] ;  /* 0x000000060c0c7981 */ /* 0x000ea2000c1e1900 */
[----:B------:R-:W1:Y:S03]  /*0cc0*/  LDC.64 R8, c[0x0][0x398] ;  /* 0x0000e600ff087b82 */ /* 0x000e660000000a00 */
[----:B------:R-:W2:Y:S01]  /*0cd0*/  LDG.E R25, desc[UR6][R6.64] ;  /* 0x0000000606197981 */ /* 0x000ea2000c1e1900 */
[----:B---3--:R-:W-:-:S04]  /*0ce0*/  IMAD.WIDE R16, R0, 0x4, R20 ;  /* 0x0000000400107825 */ /* 0x008fc800078e0214 */
[C---:B----4-:R-:W-:Y:S01]  /*0cf0*/  IMAD.WIDE R18, R0.reuse, 0x4, R18 ;  /* 0x0000000400127825 */ /* 0x050fe200078e0212 */
[----:B------:R3:W4:Y:S01]  /*0d00*/  LDG.E R27, desc[UR6][R16.64] ;  /* 0x00000006101b7981 */ /* 0x000722000c1e1900 */
[----:B0-----:R-:W0:Y:S04]  /*0d10*/  LDC.64 R10, c[0x0][0x380] ;  /* 0x0000e000ff0a7b82 */ /* 0x001e280000000a00 */
[----:B------:R-:W4:Y:S01]  /*0d20*/  LDG.E R18, desc[UR6][R18.64] ;  /* 0x0000000612127981 */ /* 0x000f22000c1e1900 */
[----:B-1----:R-:W-:-:S03]  /*0d30*/  IMAD.WIDE R14, R0, 0x4, R14 ;  /* 0x00000004000e7825 */ /* 0x002fc600078e020e */
[----:B---3--:R-:W1:Y:S02]  /*0d40*/  LDC.64 R16, c[0x0][0x3e8] ;  /* 0x0000fa00ff107b82 */ /* 0x008e640000000a00 */
[----:B------:R3:W4:Y:S01]  /*0d50*/  LDG.E R20, desc[UR6][R14.64] ;  /* 0x000000060e147981 */ /* 0x000722000c1e1900 */
[----:B------:R-:W-:-:S05]  /*0d60*/  IMAD.WIDE R8, R0, 0x4, R8 ;  /* 0x0000000400087825 */ /* 0x000fca00078e0208 */
[----:B------:R-:W4:Y:S01]  /*0d70*/  LDG.E R21, desc[UR6][R8.64] ;  /* 0x0000000608157981 */ /* 0x000f22000c1e1900 */
[----:B---3--:R-:W3:Y:S01]  /*0d80*/  LDC.64 R14, c[0x0][0x3a0] ;  /* 0x0000e800ff0e7b82 */ /* 0x008ee20000000a00 */
[----:B-1----:R-:W-:-:S04]  /*0d90*/  IMAD.WIDE R16, R0, 0x4, R16 ;  /* 0x0000000400107825 */ /* 0x002fc800078e0210 */
[----:B---3--:R-:W-:-:S04]  /*0da0*/  IMAD.WIDE R14, R0, 0x4, R14 ;  /* 0x00000004000e7825 */ /* 0x008fc800078e020e */
[----:B-----5:R-:W-:Y:S01]  /*0db0*/  FADD R22, R22, -R23 ;  /* 0x8000001716167221 */ /* 0x020fe20000000000 */
[----:B--2---:R-:W-:Y:S02]  /*0dc0*/  FADD R25, R12, -R25 ;  /* 0x800000190c197221 */ /* 0x004fe40000000000 */
[----:B------:R-:W1:Y:S02]  /*0dd0*/  LDC.64 R12, c[0x0][0x3c8] ;  /* 0x0000f200ff0c7b82 */ /* 0x000e640000000a00 */
[----:B------:R-:W-:-:S04]  /*0de0*/  FADD R22, R22, -R25 ;  /* 0x8000001916167221 */ /* 0x000fc80000000000 */
[----:B----4-:R-:W-:-:S04]  /*0df0*/  FFMA R27, -R27, UR4, R22 ;  /* 0x000000041b1b7c23 */ /* 0x010fc80008000116 */
[----:B------:R-:W-:Y:S02]  /*0e00*/  FMUL R27, R18, R27 ;  /* 0x0000001b121b7220 */ /* 0x000fe40000400000 */
[----:B------:R-:W2:Y:S02]  /*0e10*/  LDC.64 R18, c[0x0][0x3c0] ;  /* 0x0000f000ff127b82 */ /* 0x000ea40000000a00 */
[----:B------:R-:W-:Y:S01]  /*0e20*/  FFMA R27, R20, R21, R27 ;  /* 0x00000015141b7223 */ /* 0x000fe2000000001b */
[----:B0-----:R-:W-:-:S04]  /*0e30*/  IMAD.WIDE R20, R2, 0x4, R10 ;  /* 0x0000000402147825 */ /* 0x001fc800078e020a */
[C---:B------:R-:W-:Y:S01]  /*0e40*/  IMAD.WIDE R10, R0.reuse, 0x4, R10 ;  /* 0x00000004000a7825 */ /* 0x040fe200078e020a */
[----:B------:R0:W-:Y:S04]  /*0e50*/  STG.E desc[UR6][R8.64], R27 ;  /* 0x0000001b08007986 */ /* 0x0001e8000c101906 */
[----:B------:R-:W3:Y:S04]  /*0e60*/  LDG.E R2, desc[UR6][R6.64+0x4] ;  /* 0x0000040606027981 */ /* 0x000ee8000c1e1900 */
[----:B------:R-:W3:Y:S04]  /*0e70*/  LDG.E R23, desc[UR6][R6.64] ;  /* 0x0000000606177981 */ /* 0x000ee8000c1e1900 */
[----:B------:R-:W4:Y:S01]  /*0e80*/  LDG.E R20, desc[UR6][R20.64] ;  /* 0x0000000614147981 */ /* 0x000f22000c1e1900 */
[C---:B-1----:R-:W-:Y:S01]  /*0e90*/  IMAD.WIDE R12, R0.reuse, 0x4, R12 ;  /* 0x00000004000c7825 */ /* 0x042fe200078e020c */
[----:B0-----:R-:W0:Y:S02]  /*0ea0*/  LDC.64 R8, c[0x0][0x3d8] ;  /* 0x0000f600ff087b82 */ /* 0x001e240000000a00 */
[----:B------:R-:W4:Y:S04]  /*0eb0*/  LDG.E R29, desc[UR6][R10.64] ;  /* 0x000000060a1d7981 */ /* 0x000f28000c1e1900 */
[----:B------:R-:W5:Y:S01]  /*0ec0*/  LDG.E R17, desc[UR6][R16.64] ;  /* 0x0000000610117981 */ /* 0x000f62000c1e1900 */
[----:B--2---:R-:W-:-:S03]  /*0ed0*/  IMAD.WIDE R18, R0, 0x4, R18 ;  /* 0x0000000400127825 */ /* 0x004fc600078e0212 */
[----:B------:R-:W2:Y:S04]  /*0ee0*/  LDG.E R12, desc[UR6][R12.64] ;  /* 0x000000060c0c7981 */ /* 0x000ea8000c1e1900 */
[----:B------:R-:W2:Y:S04]  /*0ef0*/  LDG.E R18, desc[UR6][R18.64] ;  /* 0x0000000612127981 */ /* 0x000ea8000c1e1900 */
[----:B------:R-:W2:Y:S01]  /*0f00*/  LDG.E R25, desc[UR6][R14.64] ;  /* 0x000000060e197981 */ /* 0x000ea2000c1e1900 */
[----:B0-----:R-:W-:-:S04]  /*0f10*/  IMAD.WIDE R8, R0, 0x4, R8 ;  /* 0x0000000400087825 */ /* 0x001fc800078e0208 */
[----:B---3--:R-:W-:Y:S02]  /*0f20*/  FADD R2, R2, -R23 ;  /* 0x8000001702027221 */ /* 0x008fe40000000000 */
[----:B------:R-:W0:Y:S01]  /*0f30*/  LDC.64 R22, c[0x0][0x3f0] ;  /* 0x0000fc00ff167b82 */ /* 0x000e220000000a00 */
[----:B----4-:R-:W-:-:S07]  /*0f40*/  FADD R29, R20, -R29 ;  /* 0x8000001d141d7221 */ /* 0x010fce0000000000 */
[----:B------:R-:W1:Y:S01]  /*0f50*/  LDC.64 R20, c[0x0][0x3a8] ;  /* 0x0000ea00ff147b82 */ /* 0x000e620000000a00 */
[----:B------:R-:W-:-:S04]  /*0f60*/  FADD R2, R2, -R29 ;  /* 0x8000001d02027221 */ /* 0x000fc80000000000 */
[----:B-----5:R-:W-:-:S04]  /*0f70*/  FFMA R7, -R17, UR4, R2 ;  /* 0x0000000411077c23 */ /* 0x020fc80008000102 */
[----:B--2---:R-:W-:Y:S02]  /*0f80*/  FMUL R13, R12, R7 ;  /* 0x000000070c0d7220 */ /* 0x004fe40000400000 */
[----:B------:R-:W2:Y:S02]  /*0f90*/  LDC.64 R6, c[0x0][0x3d0] ;  /* 0x0000f400ff067b82 */ /* 0x000ea40000000a00 */
[----:B------:R-:W-:Y:S01]  /*0fa0*/  FFMA R25, R18, R25, R13 ;  /* 0x0000001912197223 */ /* 0x000fe2000000000d */
[----:B------:R-:W-:-:S04]  /*0fb0*/  IMAD.WIDE R12, R3, 0x4, R10 ;  /* 0x00000004030c7825 */ /* 0x000fc800078e020a */
[----:B------:R-:W-:Y:S01]  /*0fc0*/  STG.E desc[UR6][R14.64], R25 ;  /* 0x000000190e007986 */ /* 0x000fe2000c101906 */
[----:B0-----:R-:W-:-:S03]  /*0fd0*/  IMAD.WIDE R16, R0, 0x4, R22 ;  /* 0x0000000400107825 */ /* 0x001fc600078e0216 */
[----:B------:R-:W3:Y:S04]  /*0fe0*/  LDG.E R12, desc[UR6][R12.64] ;  /* 0x000000060c0c7981 */ /* 0x000ee8000c1e1900 */
[----:B------:R-:W3:Y:S04]  /*0ff0*/  LDG.E R11, desc[UR6][R10.64] ;  /* 0x000000060a0b7981 */ /* 0x000ee8000c1e1900 */
[----:B------:R-:W4:Y:S04]  /*1000*/  LDG.E R18, desc[UR6][R4.64+0x4] ;  /* 0x0000040604127981 */ /* 0x000f28000c1e1900 */
[----:B------:R-:W4:Y:S01]  /*1010*/  LDG.E R19, desc[UR6][R4.64] ;  /* 0x0000000604137981 */ /* 0x000f22000c1e1900 */
[----:B--2---:R-:W-:-:S03]  /*1020*/  IMAD.WIDE R2, R0, 0x4, R6 ;  /* 0x0000000400027825 */ /* 0x004fc600078e0206 */
[----:B------:R-:W2:Y:S01]  /*1030*/  LDG.E R16, desc[UR6][R16.64] ;  /* 0x0000000610107981 */ /* 0x000ea2000c1e1900 */
[----:B-1----:R-:W-:-:S03]  /*1040*/  IMAD.WIDE R6, R0, 0x4, R20 ;  /* 0x0000000400067825 */ /* 0x002fc600078e0214 */
[----:B------:R-:W5:Y:S04]  /*1050*/  LDG.E R8, desc[UR6][R8.64] ;  /* 0x0000000608087981 */ /* 0x000f68000c1e1900 */
[----:B------:R-:W5:Y:S04]  /*1060*/  LDG.E R2, desc[UR6][R2.64] ;  /* 0x0000000602027981 */ /* 0x000f68000c1e1900 */
[----:B------:R-:W5:Y:S01]  /*1070*/  LDG.E R13, desc[UR6][R6.64] ;  /* 0x00000006060d7981 */ /* 0x000f62000c1e1900 */
[----:B---3--:R-:W-:Y:S01]  /*1080*/  FADD R11, R12, -R11 ;  /* 0x8000000b0c0b7221 */ /* 0x008fe20000000000 */
[----:B----4-:R-:W-:-:S04]  /*1090*/  FADD R18, R18, -R19 ;  /* 0x8000001312127221 */ /* 0x010fc80000000000 */
[----:B------:R-:W-:-:S04]  /*10a0*/  FADD R11, R11, -R18 ;  /* 0x800000120b0b7221 */ /* 0x000fc80000000000 */
[----:B--2---:R-:W-:-:S04]  /*10b0*/  FFMA R11, -R16, UR4, R11 ;  /* 0x00000004100b7c23 */ /* 0x004fc8000800010b */
[----:B-----5:R-:W-:-:S04]  /*10c0*/  FMUL R11, R8, R11 ;  /* 0x0000000b080b7220 */ /* 0x020fc80000400000 */
[----:B------:R-:W-:-:S05]  /*10d0*/  FFMA R11, R2, R13, R11 ;  /* 0x0000000d020b7223 */ /* 0x000fca000000000b */
[----:B------:R-:W-:Y:S01]  /*10e0*/  STG.E desc[UR6][R6.64], R11 ;  /* 0x0000000b06007986 */ /* 0x000fe2000c101906 */
[----:B------:R-:W-:Y:S05]  /*10f0*/  EXIT ;  /* 0x000000000000794d */ /* 0x000fea0003800000 */
.L_x_6:
        /* <DEDUP_REMOVED lines=16> */
.L_x_14:


//--------------------- .text._Z13updateE_2DmapPfS_S_S_S_S_S_S_S_S_S_S_S_S_S_fiii --------------------------
	.section	.text._Z13updateE_2DmapPfS_S_S_S_S_S_S_S_S_S_S_S_S_S_fiii,"ax",@progbits
	.align	128
        .global         _Z13updateE_2DmapPfS_S_S_S_S_S_S_S_S_S_S_S_S_S_fiii
        .type           _Z13updateE_2DmapPfS_S_S_S_S_S_S_S_S_S_S_S_S_S_fiii,@function
        .size           _Z13updateE_2DmapPfS_S_S_S_S_S_S_S_S_S_S_S_S_S_fiii,(.L_x_15 - _Z13updateE_2DmapPfS_S_S_S_S_S_S_S_S_S_S_S_S_S_fiii)
        .other          _Z13updateE_2DmapPfS_S_S_S_S_S_S_S_S_S_S_S_S_S_fiii,@"STO_CUDA_ENTRY STV_DEFAULT"
_Z13updateE_2DmapPfS_S_S_S_S_S_S_S_S_S_S_S_S_S_fiii:
.text._Z13updateE_2DmapPfS_S_S_S_S_S_S_S_S_S_S_S_S_S_fiii:
[----:B------:R-:W-:Y:S01]  /*0000*/  LDC R1, c[0x0][0x37c] ;  /* 0x0000df00ff017b82 */ /* 0x000fe20000000800 */
[----:B------:R-:W0:Y:S07]  /*0010*/  S2R R3, SR_TID.X ;  /* 0x0000000000037919 */ /* 0x000e2e0000002100 */
[----:B------:R-:W0:Y:S01]  /*0020*/  S2UR UR7, SR_CTAID.X ;  /* 0x00000000000779c3 */ /* 0x000e220000002500 */
[----:B------:R-:W1:Y:S01]  /*0030*/  LDCU UR8, c[0x0][0x3fc] ;  /* 0x00007f80ff0877ac */ /* 0x000e620008000800 */
[----:B------:R-:W2:Y:S06]  /*0040*/  S2R R9, SR_TID.Y ;  /* 0x0000000000097919 */ /* 0x000eac0000002200 */
[----:B------:R-:W0:Y:S01]  /*0050*/  LDC R2, c[0x0][0x360] ;  /* 0x0000d800ff027b82 */ /* 0x000e220000000800 */
[----:B------:R-:W3:Y:S07]  /*0060*/  LDCU UR5, c[0x0][0x364] ;  /* 0x00006c80ff0577ac */ /* 0x000eee0008000800 */
[----:B------:R-:W3:Y:S01]  /*0070*/  S2UR UR4, SR_CTAID.Y ;  /* 0x00000000000479c3 */ /* 0x000ee20000002600 */
[----:B-1----:R-:W-:-:S07]  /*0080*/  UIADD3 UR6, UPT, UPT, UR8, -0x1, URZ ;  /* 0xffffffff08067890 */ /* 0x002fce000fffe0ff */
[----:B------:R-:W1:Y:S01]  /*0090*/  LDC.64 R4, c[0x0][0x400] ;  /* 0x00010000ff047b82 */ /* 0x000e620000000a00 */
[----:B0-----:R-:W-:-:S05]  /*00a0*/  IMAD R2, R2, UR7, R3 ;  /* 0x0000000702027c24 */ /* 0x001fca000f8e0203 */
[----:B------:R-:W-:Y:S01]  /*00b0*/  ISETP.GE.AND P0, PT, R2, UR6, PT ;  /* 0x0000000602007c0c */ /* 0x000fe2000bf06270 */
[----:B---3--:R-:W-:-:S03]  /*00c0*/  UIMAD UR4, UR4, UR5, URZ ;  /* 0x00000005040472a4 */ /* 0x008fc6000f8e02ff */
[----:B------:R-:W-:-:S03]  /*00d0*/  ISETP.LT.OR P0, PT, R2, 0x1, P0 ;  /* 0x000000010200780c */ /* 0x000fc60000701670 */
[----:B--2---:R-:W-:Y:S02]  /*00e0*/  IADD3 R3, PT, PT, R9, UR4, RZ ;  /* 0x0000000409037c10 */ /* 0x004fe4000fffe0ff */
[----:B-1----:R-:W-:Y:S02]  /*00f0*/  IADD3 R0, PT, PT, R4, -0x1, RZ ;  /* 0xffffffff04007810 */ /* 0x002fe40007ffe0ff */
[----:B------:R-:W-:-:S04]  /*0100*/  ISETP.EQ.OR P0, PT, R3, RZ, P0 ;  /* 0x000000ff0300720c */ /* 0x000fc80000702670 */
[----:B------:R-:W-:-:S04]  /*0110*/  ISETP.GE.OR P0, PT, R3, R0, P0 ;  /* 0x000000000300720c */ /* 0x000fc80000706670 */
[----:B------:R-:W-:-:S13]  /*0120*/  ISETP.LT.OR P0, PT, R5, 0x3, P0 ;  /* 0x000000030500780c */ /* 0x000fda0000701670 */
[----:B------:R-:W-:Y:S05]  /*0130*/  @P0 EXIT ;  /* 0x000000000000094d */ /* 0x000fea0003800000 */
[----:B------:R-:W-:Y:S01]  /*0140*/  ISETP.NE.AND P0, PT, R5, 0x3, PT ;  /* 0x000000030500780c */ /* 0x000fe20003f05270 */
[----:B------:R-:W0:Y:S01]  /*0150*/  LDCU.64 UR6, c[0x0][0x358] ;  /* 0x00006b00ff0677ac */ /* 0x000e220008000a00 */
[----:B------:R-:W-:Y:S02]  /*0160*/  IMAD R0, R3, UR8, R2 ;  /* 0x0000000803007c24 */ /* 0x000fe4000f8e0202 */
[----:B------:R-:W-:Y:S01]  /*0170*/  IMAD R3, R4, UR8, RZ ;  /* 0x0000000804037c24 */ /* 0x000fe2000f8e02ff */
[----:B------:R-:W-:-:S08]  /*0180*/  UMOV UR5, 0x1 ;  /* 0x0000000100057882 */ /* 0x000fd00000000000 */
[----:B------:R-:W-:Y:S05]  /*0190*/  @!P0 BRA `(.L_x_7) ;  /* 0x0000000800788947 */ /* 0x000fea0003800000 */
[----:B------:R-:W-:Y:S01]  /*01a0*/  IADD3 R9, PT, PT, R4, UR4, R9 ;  /* 0x0000000404097c10 */ /* 0x000fe2000fffe009 */
[----:B------:R-:W1:Y:S01]  /*01b0*/  LDCU UR9, c[0x0][0x3f8] ;  /* 0x00007f00ff0977ac */ /* 0x000e620008000800 */
[----:B------:R-:W-:Y:S02]  /*01c0*/  LOP3.LUT R7, R5, 0x7ffffffe, RZ, 0xc0, !PT ;  /* 0x7ffffffe05077812 */ /* 0x000fe400078ec0ff */
[C---:B------:R-:W-:Y:S01]  /*01d0*/  IADD3 R11, PT, PT, R9.reuse, -0x1, RZ ;  /* 0xffffffff090b7810 */ /* 0x040fe20007ffe0ff */
[--C-:B------:R-:W-:Y:S01]  /*01e0*/  IMAD R6, R9, UR8, R2.reuse ;  /* 0x0000000809067c24 */ /* 0x100fe2000f8e0202 */
[----:B------:R-:W-:Y:S01]  /*01f0*/  MOV R4, R0 ;  /* 0x0000000000047202 */ /* 0x000fe20000000f00 */
[----:B------:R-:W-:Y:S01]  /*0200*/  UMOV UR5, 0x2 ;  /* 0x0000000200057882 */ /* 0x000fe20000000000 */
[----:B------:R-:W-:Y:S01]  /*0210*/  IADD3 R7, PT, PT, -R7, RZ, RZ ;  /* 0x000000ff07077210 */ /* 0x000fe20007ffe1ff */
[----:B------:R-:W-:-:S07]  /*0220*/  IMAD R2, R11, UR8, R2 ;  /* 0x000000080b027c24 */ /* 0x000fce000f8e0202 */
.L_x_8:
[----:B--2---:R-:W2:Y:S08]  /*0230*/  LDC.64 R44, c[0x0][0x3a0] ;  /* 0x0000e800ff2c7b82 */ /* 0x004eb00000000a00 */
[----:B------:R-:W3:Y:S08]  /*0240*/  LDC.64 R10, c[0x0][0x3a8] ;  /* 0x0000ea00ff0a7b82 */ /* 0x000ef00000000a00 */
[----:B------:R-:W4:Y:S08]  /*0250*/  LDC.64 R40, c[0x0][0x3e0] ;  /* 0x0000f800ff287b82 */ /* 0x000f300000000a00 */
[----:B------:R-:W5:Y:S01]  /*0260*/  LDC.64 R36, c[0x0][0x3b8] ;  /* 0x0000ee00ff247b82 */ /* 0x000f620000000a00 */
[----:B--2---:R-:W-:-:S04]  /*0270*/  IMAD.WIDE R8, R4, 0x4, R44 ;  /* 0x0000000404087825 */ /* 0x004fc800078e022c */
[C---:B------:R-:W-:Y:S01]  /*0280*/  IMAD.WIDE R44, R6.reuse, 0x4, R44 ;  /* 0x00000004062c7825 */ /* 0x040fe200078e022c */
[----:B0-----:R-:W2:Y:S02]  /*0290*/  LDG.E R19, desc[UR6][R8.64] ;  /* 0x0000000608137981 */ /* 0x001ea4000c1e1900 */
[----:B------:R-:W0:Y:S01]  /*02a0*/  LDC.64 R34, c[0x0][0x3b0] ;  /* 0x0000ec00ff227b82 */ /* 0x000e220000000a00 */
[--C-:B---3--:R-:W-:Y:S01]  /*02b0*/  IMAD.WIDE R24, R6, 0x4, R10.reuse ;  /* 0x0000000406187825 */ /* 0x108fe200078e020a */
[----:B------:R-:W2:Y:S03]  /*02c0*/  LDG.E R18, desc[UR6][R44.64] ;  /* 0x000000062c127981 */ /* 0x000ea6000c1e1900 */
[----:B------:R-:W-:Y:S01]  /*02d0*/  IMAD.WIDE R10, R2, 0x4, R10 ;  /* 0x00000004020a7825 */ /* 0x000fe200078e020a */
[----:B------:R-:W3:Y:S02]  /*02e0*/  LDG.E R16, desc[UR6][R24.64] ;  /* 0x0000000618107981 */ /* 0x000ee4000c1e1900 */
[----:B------:R-:W1:Y:S02]  /*02f0*/  LDC.64 R12, c[0x0][0x380] ;  /* 0x0000e000ff0c7b82 */ /* 0x000e640000000a00 */
[----:B------:R-:W3:Y:S01]  /*0300*/  LDG.E R17, desc[UR6][R10.64] ;  /* 0x000000060a117981 */ /* 0x000ee2000c1e1900 */
[----:B----4-:R-:W-:-:S05]  /*0310*/  IMAD.WIDE R40, R6, 0x4, R40 ;  /* 0x0000000406287825 */ /* 0x010fca00078e0228 */
[----:B------:R-:W4:Y:S01]  /*0320*/  LDG.E R21, desc[UR6][R40.64] ;  /* 0x0000000628157981 */ /* 0x000f22000c1e1900 */
[C---:B-----5:R-:W-:Y:S01]  /*0330*/  IMAD.WIDE R36, R6.reuse, 0x4, R36 ;  /* 0x0000000406247825 */ /* 0x060fe200078e0224 */
[----:B------:R-:W5:Y:S04]  /*0340*/  LDC.64 R22, c[0x0][0x398] ;  /* 0x0000e600ff167b82 */ /* 0x000f680000000a00 */
[----:B------:R-:W4:Y:S01]  /*0350*/  LDG.E R15, desc[UR6][R36.64] ;  /* 0x00000006240f7981 */ /* 0x000f22000c1e1900 */
[----:B0-----:R-:W-:-:S03]  /*0360*/  IMAD.WIDE R34, R6, 0x4, R34 ;  /* 0x0000000406227825 */ /* 0x001fc600078e0222 */
[----:B------:R-:W0:Y:S02]  /*0370*/  LDC.64 R32, c[0x0][0x3e8] ;  /* 0x0000fa00ff207b82 */ /* 0x000e240000000a00 */
[----:B------:R-:W4:Y:S01]  /*0380*/  LDG.E R14, desc[UR6][R34.64] ;  /* 0x00000006220e7981 */ /* 0x000f22000c1e1900 */
[----:B-1----:R-:W-:-:S05]  /*0390*/  IMAD.WIDE R12, R6, 0x4, R12 ;  /* 0x00000004060c7825 */ /* 0x002fca00078e020c */
[----:B------:R-:W1:Y:S01]  /*03a0*/  LDC.64 R30, c[0x0][0x3c0] ;  /* 0x0000f000ff1e7b82 */ /* 0x000e620000000a00 */
[----:B------:R-:W4:Y:S07]  /*03b0*/  LDG.E R9, desc[UR6][R12.64] ;  /* 0x000000060c097981 */ /* 0x000f2e000c1e1900 */
[----:B------:R-:W1:Y:S01]  /*03c0*/  LDC.64 R28, c[0x0][0x388] ;  /* 0x0000e200ff1c7b82 */ /* 0x000e620000000a00 */
[----:B-----5:R-:W-:-:S04]  /*03d0*/  IMAD.WIDE R26, R6, 0x4, R22 ;  /* 0x00000004061a7825 */ /* 0x020fc800078e0216 */
[----:B0-----:R-:W-:-:S04]  /*03e0*/  IMAD.WIDE R32, R6, 0x4, R32 ;  /* 0x0000000406207825 */ /* 0x001fc800078e0220 */
[----:B-1----:R-:W-:-:S04]  /*03f0*/  IMAD.WIDE R30, R6, 0x4, R30 ;  /* 0x00000004061e7825 */ /* 0x002fc800078e021e */
[----:B------:R-:W-:-:S04]  /*0400*/  IMAD.WIDE R28, R6, 0x4, R28 ;  /* 0x00000004061c7825 */ /* 0x000fc800078e021c */
[----:B--2---:R-:W-:Y:S01]  /*0410*/  FADD R19, R18, -R19 ;  /* 0x8000001312137221 */ /* 0x004fe20000000000 */
[----:B---3--:R-:W-:-:S04]  /*0420*/  FADD R16, R16, -R17 ;  /* 0x8000001110107221 */ /* 0x008fc80000000000 */
[----:B------:R-:W-:-:S04]  /*0430*/  FADD R16, R16, -R19 ;  /* 0x8000001310107221 */ /* 0x000fc80000000000 */
[----:B----4-:R-:W-:Y:S02]  /*0440*/  FFMA R16, -R21, UR9, R16 ;  /* 0x0000000915107c23 */ /* 0x010fe40008000110 */
[----:B------:R-:W0:Y:S02]  /*0450*/  LDC.64 R20, c[0x0][0x3c8] ;  /* 0x0000f200ff147b82 */ /* 0x000e240000000a00 */
[----:B------:R-:W-:Y:S01]  /*0460*/  FMUL R15, R15, R16 ;  /* 0x000000100f0f7220 */ /* 0x000fe20000400000 */
[----:B------:R-:W-:-:S04]  /*0470*/  IMAD.WIDE R18, R4, 0x4, R22 ;  /* 0x0000000404127825 */ /* 0x000fc800078e0216 */
[----:B------:R-:W-:-:S05]  /*0480*/  FFMA R17, R14, R9, R15 ;  /* 0x000000090e117223 */ /* 0x000fca000000000f */
[----:B------:R1:W-:Y:S04]  /*0490*/  STG.E desc[UR6][R12.64], R17 ;  /* 0x000000110c007986 */ /* 0x0003e8000c101906 */
[----:B------:R-:W2:Y:S04]  /*04a0*/  LDG.E R14, desc[UR6][R18.64] ;  /* 0x00000006120e7981 */ /* 0x000ea8000c1e1900 */
[----:B------:R-:W3:Y:S04]  /*04b0*/  LDG.E R15, desc[UR6][R24.64] ;  /* 0x00000006180f7981 */ /* 0x000ee8000c1e1900 */
[----:B------:R-:W2:Y:S04]  /*04c0*/  LDG.E R9, desc[UR6][R26.64] ;  /* 0x000000061a097981 */ /* 0x000ea8000c1e1900 */
[----:B------:R-:W3:Y:S01]  /*04d0*/  LDG.E R8, desc[UR6][R24.64+-0x4] ;  /* 0xfffffc0618087981 */ /* 0x000ee2000c1e1900 */
[----:B0-----:R-:W-:-:S03]  /*04e0*/  IMAD.WIDE R20, R6, 0x4, R20 ;  /* 0x0000000406147825 */ /* 0x001fc600078e0214 */
[----:B------:R-:W4:Y:S04]  /*04f0*/  LDG.E R16, desc[UR6][R32.64] ;  /* 0x0000000620107981 */ /* 0x000f28000c1e1900 */
[----:B------:R-:W5:Y:S04]  /*0500*/  LDG.E R38, desc[UR6][R20.64] ;  /* 0x0000000614267981 */ /* 0x000f68000c1e1900 */
[----:B-1----:R-:W5:Y:S04]  /*0510*/  LDG.E R17, desc[UR6][R30.64] ;  /* 0x000000061e117981 */ /* 0x002f68000c1e1900 */
[----:B------:R-:W5:Y:S01]  /*0520*/  LDG.E R18, desc[UR6][R28.64] ;  /* 0x000000061c127981 */ /* 0x000f62000c1e1900 */
[----:B------:R-:W-:-:S04]  /*0530*/  IMAD.WIDE R22, R2, 0x4, R22 ;  /* 0x0000000402167825 */ /* 0x000fc800078e0216 */
[----:B--2---:R-:W-:Y:S01]  /*0540*/  FADD R9, R9, -R14 ;  /* 0x8000000e09097221 */ /* 0x004fe20000000000 */
[----:B---3--:R-:W-:-:S04]  /*0550*/  FADD R8, R15, -R8 ;  /* 0x800000080f087221 */ /* 0x008fc80000000000 */
[----:B------:R-:W-:-:S04]  /*0560*/  FADD R9, R9, -R8 ;  /* 0x8000000809097221 */ /* 0x000fc80000000000 */
[----:B----4-:R-:W-:-:S04]  /*0570*/  FFMA R9, -R16, UR9, R9 ;  /* 0x0000000910097c23 */ /* 0x010fc80008000109 */
[----:B-----5:R-:W-:Y:S02]  /*0580*/  FMUL R38, R38, R9 ;  /* 0x0000000926267220 */ /* 0x020fe40000400000 */
[----:B------:R-:W0:Y:S02]  /*0590*/  LDC.64 R8, c[0x0][0x3d8] ;  /* 0x0000f600ff087b82 */ /* 0x000e240000000a00 */
[----:B------:R-:W-:-:S06]  /*05a0*/  FFMA R17, R17, R18, R38 ;  /* 0x0000001211117223 */ /* 0x000fcc0000000026 */
[----:B------:R-:W1:Y:S01]  /*05b0*/  LDC.64 R18, c[0x0][0x3f0] ;  /* 0x0000fc00ff127b82 */ /* 0x000e620000000a00 */
[----:B------:R2:W-:Y:S04]  /*05c0*/  STG.E desc[UR6][R28.64], R17 ;  /* 0x000000111c007986 */ /* 0x0005e8000c101906 */
[----:B------:R-:W3:Y:S04]  /*05d0*/  LDG.E R16, desc[UR6][R44.64] ;  /* 0x000000062c107981 */ /* 0x000ee8000c1e1900 */
[----:B------:R-:W3:Y:S04]  /*05e0*/  LDG.E R39, desc[UR6][R44.64+-0x4] ;  /* 0xfffffc062c277981 */ /* 0x000ee8000c1e1900 */
[----:B------:R-:W4:Y:S04]  /*05f0*/  LDG.E R14, desc[UR6][R26.64] ;  /* 0x000000061a0e7981 */ /* 0x000f28000c1e1900 */
[----:B------:R-:W4:Y:S01]  /*0600*/  LDG.E R15, desc[UR6][R22.64] ;  /* 0x00000006160f7981 */ /* 0x000f22000c1e1900 */
[----:B-1----:R-:W-:-:S05]  /*0610*/  IMAD.WIDE R18, R6, 0x4, R18 ;  /* 0x0000000406127825 */ /* 0x002fca00078e0212 */
[----:B------:R-:W5:Y:S01]  /*0620*/  LDG.E R38, desc[UR6][R18.64] ;  /* 0x0000000612267981 */ /* 0x000f62000c1e1900 */
[----:B0-----:R-:W-:-:S05]  /*0630*/  IMAD.WIDE R8, R6, 0x4, R8 ;  /* 0x0000000406087825 */ /* 0x001fca00078e0208 */
[----:B------:R-:W5:Y:S01]  /*0640*/  LDG.E R43, desc[UR6][R8.64] ;  /* 0x00000006082b7981 */ /* 0x000f62000c1e1900 */
[----:B---3--:R-:W-:Y:S01]  /*0650*/  FADD R16, R16, -R39 ;  /* 0x8000002710107221 */ /* 0x008fe20000000000 */
[----:B----4-:R-:W-:-:S04]  /*0660*/  FADD R15, R14, -R15 ;  /* 0x8000000f0e0f7221 */ /* 0x010fc80000000000 */
[----:B------:R-:W-:Y:S02]  /*0670*/  FADD R15, R16, -R15 ;  /* 0x8000000f100f7221 */ /* 0x000fe40000000000 */
[----:B--2---:R-:W0:Y:S02]  /*0680*/  LDC.64 R16, c[0x0][0x3d0] ;  /* 0x0000f400ff107b82 */ /* 0x004e240000000a00 */
[----:B-----5:R-:W-:-:S06]  /*0690*/  FFMA R38, -R38, UR9, R15 ;  /* 0x0000000926267c23 */ /* 0x020fcc000800010f */
[----:B------:R-:W1:Y:S01]  /*06a0*/  LDC.64 R14, c[0x0][0x390] ;  /* 0x0000e400ff0e7b82 */ /* 0x000e620000000a00 */
[----:B------:R-:W-:Y:S01]  /*06b0*/  FMUL R43, R43, R38 ;  /* 0x000000262b2b7220 */ /* 0x000fe20000400000 */
[----:B0-----:R-:W-:-:S05]  /*06c0*/  IMAD.WIDE R16, R6, 0x4, R16 ;  /* 0x0000000406107825 */ /* 0x001fca00078e0210 */
[----:B------:R-:W2:Y:S01]  /*06d0*/  LDG.E R38, desc[UR6][R16.64] ;  /* 0x0000000610267981 */ /* 0x000ea2000c1e1900 */
[----:B-1----:R-:W-:-:S05]  /*06e0*/  IMAD.WIDE R14, R6, 0x4, R14 ;  /* 0x00000004060e7825 */ /* 0x002fca00078e020e */
[----:B------:R-:W2:Y:S01]  /*06f0*/  LDG.E R39, desc[UR6][R14.64] ;  /* 0x000000060e277981 */ /* 0x000ea2000c1e1900 */
[----:B------:R-:W-:-:S04]  /*0700*/  IMAD.WIDE R10, R3, 0x4, R10 ;  /* 0x00000004030a7825 */ /* 0x000fc800078e020a */
[----:B------:R-:W-:-:S04]  /*0710*/  IMAD.WIDE R40, R3, 0x4, R40 ;  /* 0x0000000403287825 */ /* 0x000fc800078e0228 */
[----:B------:R-:W-:-:S04]  /*0720*/  IMAD.WIDE R24, R3, 0x4, R24 ;  /* 0x0000000403187825 */ /* 0x000fc800078e0218 */
[----:B------:R-:W-:-:S04]  /*0730*/  IMAD.WIDE R36, R3, 0x4, R36 ;  /* 0x0000000403247825 */ /* 0x000fc800078e0224 */
[----:B------:R-:W-:-:S04]  /*0740*/  IMAD.WIDE R34, R3, 0x4, R34 ;  /* 0x0000000403227825 */ /* 0x000fc800078e0222 */
[----:B------:R-:W-:-:S04]  /*0750*/  IMAD.WIDE R12, R3, 0x4, R12 ;  /* 0x00000004030c7825 */ /* 0x000fc800078e020c */
[----:B--2---:R-:W-:-:S05]  /*0760*/  FFMA R43, R38, R39, R43 ;  /* 0x00000027262b7223 */ /* 0x004fca000000002b */
[----:B------:R0:W-:Y:S04]  /*0770*/  STG.E desc[UR6][R14.64], R43 ;  /* 0x0000002b0e007986 */ /* 0x0001e8000c101906 */
[----:B------:R1:W2:Y:S04]  /*0780*/  LDG.E R39, desc[UR6][R10.64] ;  /* 0x000000060a277981 */ /* 0x0002a8000c1e1900 */
[----:B------:R3:W4:Y:S04]  /*0790*/  LDG.E R40, desc[UR6][R40.64] ;  /* 0x0000000628287981 */ /* 0x000728000c1e1900 */
[----:B------:R-:W2:Y:S01]  /*07a0*/  LDG.E R38, desc[UR6][R24.64] ;  /* 0x0000000618267981 */ /* 0x000ea2000c1e1900 */
[----:B-1----:R-:W-:-:S03]  /*07b0*/  IMAD.WIDE R10, R3, 0x4, R44 ;  /* 0x00000004030a7825 */ /* 0x002fc600078e022c */
[----:B------:R-:W5:Y:S04]  /*07c0*/  LDG.E R36, desc[UR6][R36.64] ;  /* 0x0000000624247981 */ /* 0x000f68000c1e1900 */
[----:B------:R-:W3:Y:S04]  /*07d0*/  LDG.E R41, desc[UR6][R44.64] ;  /* 0x000000062c297981 */ /* 0x000ee8000c1e1900 */
[----:B------:R-:W3:Y:S04]  /*07e0*/  LDG.E R42, desc[UR6][R10.64] ;  /* 0x000000060a2a7981 */ /* 0x000ee8000c1e1900 */
        /* <DEDUP_REMOVED lines=10> */
[----:B-----5:R-:W-:Y:S01]  /*0890*/  FMUL R41, R36, R41 ;  /* 0x0000002924297220 */ /* 0x020fe20000400000 */
        /* <DEDUP_REMOVED lines=31> */
[----:B------:R-:W-:-:S04]  /*0a90*/  IADD3 R7, PT, PT, R7, 0x2, RZ ;  /* 0x0000000207077810 */ /* 0x000fc80007ffe0ff */
[----:B------:R-:W-:Y:S01]  /*0aa0*/  ISETP.NE.AND P0, PT, R7, -0x2, PT ;  /* 0xfffffffe0700780c */ /* 0x000fe20003f05270 */
[----:B------:R-:W-:Y:S01]  /*0ab0*/  UIADD3 UR5, UPT, UPT, UR5, 0x2, URZ ;  /* 0x0000000205057890 */ /* 0x000fe2000fffe0ff */
[C---:B------:R-:W-:Y:S02]  /*0ac0*/  LEA R2, R3.reuse, R2, 0x1 ;  /* 0x0000000203027211 */ /* 0x040fe400078e08ff */
[C---:B------:R-:W-:Y:S02]  /*0ad0*/  LEA R4, R3.reuse, R4, 0x1 ;  /* 0x0000000403047211 */ /* 0x040fe400078e08ff */
[----:B------:R-:W-:Y:S01]  /*0ae0*/  LEA R6, R3, R6, 0x1 ;  /* 0x0000000603067211 */ /* 0x000fe200078e08ff */
[----:B--2---:R-:W-:Y:S01]  /*0af0*/  FADD R12, R12, -R21 ;  /* 0x800000150c0c7221 */ /* 0x004fe20000000000 */
[----:B---3--:R-:W-:-:S04]  /*0b00*/  FADD R11, R36, -R23 ;  /* 0x80000017240b7221 */ /* 0x008fc80000000000 */
[----:B------:R-:W-:-:S04]  /*0b10*/  FADD R11, R12, -R11 ;  /* 0x8000000b0c0b7221 */ /* 0x000fc80000000000 */
[----:B----4-:R-:W-:-:S04]  /*0b20*/  FFMA R11, -R18, UR9, R11 ;  /* 0x00000009120b7c23 */ /* 0x010fc8000800010b */
[----:B-----5:R-:W-:-:S04]  /*0b30*/  FMUL R11, R8, R11 ;  /* 0x0000000b080b7220 */ /* 0x020fc80000400000 */
[----:B------:R-:W-:-:S05]  /*0b40*/  FFMA R11, R16, R13, R11 ;  /* 0x0000000d100b7223 */ /* 0x000fca000000000b */
[----:B------:R2:W-:Y:S01]  /*0b50*/  STG.E desc[UR6][R14.64], R11 ;  /* 0x0000000b0e007986 */ /* 0x0005e2000c101906 */
[----:B------:R-:W-:Y:S05]  /*0b60*/  @P0 BRA `(.L_x_8) ;  /* 0xfffffff400b00947 */ /* 0x000fea000383ffff */
[----:B------:R-:W-:-:S12]  /*0b70*/  UIADD3 UR5, UPT, UPT, UR5, -0x1, URZ ;  /* 0xffffffff05057890 */ /* 0x000fd8000fffe0ff */
.L_x_7:
[----:B------:R-:W-:-:S04]  /*0b80*/  LOP3.LUT R5, R5, 0x1, RZ, 0xc0, !PT ;  /* 0x0000000105057812 */ /* 0x000fc800078ec0ff */
[----:B------:R-:W-:-:S13]  /*0b90*/  ISETP.NE.U32.AND P0, PT, R5, 0x1, PT ;  /* 0x000000010500780c */ /* 0x000fda0003f05070 */
[----:B0-----:R-:W-:Y:S05]  /*0ba0*/  @P0 EXIT ;  /* 0x000000000000094d */ /* 0x001fea0003800000 */
[----:B------:R-:W0:Y:S01]  /*0bb0*/  LDC.64 R6, c[0x0][0x3a8] ;  /* 0x0000ea00ff067b82 */ /* 0x000e220000000a00 */
[C---:B------:R-:W-:Y:S01]  /*0bc0*/  IMAD R0, R3.reuse, UR5, R0 ;  /* 0x0000000503007c24 */ /* 0x040fe2000f8e0200 */
[----:B------:R-:W1:Y:S04]  /*0bd0*/  LDCU UR4, c[0x0][0x3f8] ;  /* 0x00007f00ff0477ac */ /* 0x000e680008000800 */
[----:B------:R-:W-:Y:S02]  /*0be0*/  IADD3 R4, PT, PT, R0, -UR8, RZ ;  /* 0x8000000800047c10 */ /* 0x000fe4000fffe0ff */
[----:B------:R-:W2:Y:S01]  /*0bf0*/  LDC.64 R18, c[0x0][0x3a0] ;  /* 0x0000e800ff127b82 */ /* 0x000ea20000000a00 */
[----:B------:R-:W-:-:S07]  /*0c00*/  IADD3 R5, PT, PT, -R3, R0, RZ ;  /* 0x0000000003057210 */ /* 0x000fce0007ffe1ff */
        /* <DEDUP_REMOVED lines=18> */
[----:B---3--:R-:W1:Y:S03]  /*0d30*/  LDC.64 R18, c[0x0][0x3e8] ;  /* 0x0000fa00ff127b82 */ /* 0x008e660000000a00 */
[----:B------:R-:W3:Y:S01]  /*0d40*/  LDG.E R12, desc[UR6][R12.64] ;  /* 0x000000060c0c7981 */ /* 0x000ee2000c1e1900 */
[----:B------:R-:W-:-:S05]  /*0d50*/  IMAD.WIDE R10, R0, 0x4, R10 ;  /* 0x00000004000a7825 */ /* 0x000fca00078e020a */
[----:B------:R-:W3:Y:S01]  /*0d60*/  LDG.E R23, desc[UR6][R10.64] ;  /* 0x000000060a177981 */ /* 0x000ee2000c1e1900 */
[----:B-1----:R-:W-:-:S04]  /*0d70*/  IMAD.WIDE R18, R0, 0x4, R18 ;  /* 0x0000000400127825 */ /* 0x002fc800078e0212 */
[----:B-----5:R-:W-:Y:S01]  /*0d80*/  FADD R22, R22, -R25 ;  /* 0x8000001916167221 */ /* 0x020fe20000000000 */
[----:B--2---:R-:W-:-:S04]  /*0d90*/  FADD R15, R24, -R15 ;  /* 0x8000000f180f7221 */ /* 0x004fc80000000000 */
[----:B------:R-:W-:Y:S02]  /*0da0*/  FADD R22, R22, -R15 ;  /* 0x8000000f16167221 */ /* 0x000fe40000000000 */
[----:B------:R-:W1:Y:S02]  /*0db0*/  LDC.64 R14, c[0x0][0x3c8] ;  /* 0x0000f200ff0e7b82 */ /* 0x000e640000000a00 */
[----:B----4-:R-:W-:-:S04]  /*0dc0*/  FFMA R21, -R21, UR4, R22 ;  /* 0x0000000415157c23 */ /* 0x010fc80008000116 */
[----:B------:R-:W-:Y:S02]  /*0dd0*/  FMUL R25, R16, R21 ;  /* 0x0000001510197220 */ /* 0x000fe40000400000 */
[----:B------:R-:W2:Y:S08]  /*0de0*/  LDC.64 R20, c[0x0][0x3c0] ;  /* 0x0000f000ff147b82 */ /* 0x000eb00000000a00 */
[----:B------:R-:W4:Y:S01]  /*0df0*/  LDC.64 R16, c[0x0][0x388] ;  /* 0x0000e200ff107b82 */ /* 0x000f220000000a00 */
[----:B---3--:R-:W-:Y:S01]  /*0e00*/  FFMA R25, R12, R23, R25 ;  /* 0x000000170c197223 */ /* 0x008fe20000000019 */
[----:B0-----:R-:W-:-:S04]  /*0e10*/  IMAD.WIDE R22, R5, 0x4, R8 ;  /* 0x0000000405167825 */ /* 0x001fc800078e0208 */
[C---:B------:R-:W-:Y:S01]  /*0e20*/  IMAD.WIDE R12, R0.reuse, 0x4, R8 ;  /* 0x00000004000c7825 */ /* 0x040fe200078e0208 */
[----:B------:R0:W-:Y:S04]  /*0e30*/  STG.E desc[UR6][R10.64], R25 ;  /* 0x000000190a007986 */ /* 0x0001e8000c101906 */
[----:B------:R-:W3:Y:S04]  /*0e40*/  LDG.E R26, desc[UR6][R6.64] ;  /* 0x00000006061a7981 */ /* 0x000ee8000c1e1900 */
[----:B------:R5:W3:Y:S04]  /*0e50*/  LDG.E R27, desc[UR6][R6.64+-0x4] ;  /* 0xfffffc06061b7981 */ /* 0x000ae8000c1e1900 */
[----:B------:R-:W3:Y:S04]  /*0e60*/  LDG.E R23, desc[UR6][R22.64] ;  /* 0x0000000616177981 */ /* 0x000ee8000c1e1900 */
[----:B------:R-:W3:Y:S01]  /*0e70*/  LDG.E R24, desc[UR6][R12.64] ;  /* 0x000000060c187981 */ /* 0x000ee2000c1e1900 */
[C---:B-1----:R-:W-:Y:S01]  /*0e80*/  IMAD.WIDE R14, R0.reuse, 0x4, R14 ;  /* 0x00000004000e7825 */ /* 0x042fe200078e020e */
[----:B-----5:R-:W1:Y:S02]  /*0e90*/  LDC.64 R6, c[0x0][0x3f0] ;  /* 0x0000fc00ff067b82 */ /* 0x020e640000000a00 */
[----:B------:R-:W0:Y:S01]  /*0ea0*/  LDG.E R18, desc[UR6][R18.64] ;  /* 0x0000000612127981 */ /* 0x000e22000c1e1900 */
[----:B--2---:R-:W-:-:S03]  /*0eb0*/  IMAD.WIDE R20, R0, 0x4, R20 ;  /* 0x0000000400147825 */ /* 0x004fc600078e0214 */
[----:B------:R-:W2:Y:S01]  /*0ec0*/  LDG.E R14, desc[UR6][R14.64] ;  /* 0x000000060e0e7981 */ /* 0x000ea2000c1e1900 */
[----:B----4-:R-:W-:-:S03]  /*0ed0*/  IMAD.WIDE R16, R0, 0x4, R16 ;  /* 0x0000000400107825 */ /* 0x010fc600078e0210 */
[----:B------:R-:W4:Y:S04]  /*0ee0*/  LDG.E R20, desc[UR6][R20.64] ;  /* 0x0000000614147981 */ /* 0x000f28000c1e1900 */
[----:B------:R-:W4:Y:S01]  /*0ef0*/  LDG.E R5, desc[UR6][R16.64] ;  /* 0x0000000610057981 */ /* 0x000f22000c1e1900 */
[----:B------:R-:W-:-:S04]  /*0f00*/  IMAD.WIDE R8, R4, 0x4, R8 ;  /* 0x0000000404087825 */ /* 0x000fc800078e0208 */
[----:B---3--:R-:W-:Y:S01]  /*0f10*/  FADD R26, R26, -R27 ;  /* 0x8000001b1a1a7221 */ /* 0x008fe20000000000 */
[----:B------:R-:W-:-:S04]  /*0f20*/  FADD R23, R24, -R23 ;  /* 0x8000001718177221 */ /* 0x000fc80000000000 */
[----:B------:R-:W-:-:S04]  /*0f30*/  FADD R23, R23, -R26 ;  /* 0x8000001a17177221 */ /* 0x000fc80000000000 */
[----:B0-----:R-:W-:Y:S02]  /*0f40*/  FFMA R11, -R18, UR4, R23 ;  /* 0x00000004120b7c23 */ /* 0x001fe40008000117 */
[----:B------:R-:W0:Y:S02]  /*0f50*/  LDC.64 R22, c[0x0][0x3d8] ;  /* 0x0000f600ff167b82 */ /* 0x000e240000000a00 */
[----:B--2---:R-:W-:-:S06]  /*0f60*/  FMUL R15, R14, R11 ;  /* 0x0000000b0e0f7220 */ /* 0x004fcc0000400000 */
[----:B------:R-:W2:Y:S01]  /*0f70*/  LDC.64 R18, c[0x0][0x3d0] ;  /* 0x0000f400ff127b82 */ /* 0x000ea20000000a00 */
[----:B----4-:R-:W-:-:S07]  /*0f80*/  FFMA R21, R20, R5, R15 ;  /* 0x0000000514157223 */ /* 0x010fce000000000f */
[----:B------:R-:W3:Y:S01]  /*0f90*/  LDC.64 R10, c[0x0][0x390] ;  /* 0x0000e400ff0a7b82 */ /* 0x000ee20000000a00 */
[----:B------:R4:W-:Y:S01]  /*0fa0*/  STG.E desc[UR6][R16.64], R21 ;  /* 0x0000001510007986 */ /* 0x0009e2000c101906 */
[----:B-1----:R-:W-:-:S03]  /*0fb0*/  IMAD.WIDE R14, R0, 0x4, R6 ;  /* 0x00000004000e7825 */ /* 0x002fc600078e0206 */
[----:B------:R-:W5:Y:S04]  /*0fc0*/  LDG.E R20, desc[UR6][R2.64] ;  /* 0x0000000602147981 */ /* 0x000f68000c1e1900 */
[----:B------:R-:W5:Y:S04]  /*0fd0*/  LDG.E R25, desc[UR6][R2.64+-0x4] ;  /* 0xfffffc0602197981 */ /* 0x000f68000c1e1900 */
[----:B------:R-:W5:Y:S04]  /*0fe0*/  LDG.E R12, desc[UR6][R12.64] ;  /* 0x000000060c0c7981 */ /* 0x000f68000c1e1900 */
[----:B------:R-:W5:Y:S01]  /*0ff0*/  LDG.E R9, desc[UR6][R8.64] ;  /* 0x0000000608097981 */ /* 0x000f62000c1e1900 */
[----:B0-----:R-:W-:-:S03]  /*1000*/  IMAD.WIDE R6, R0, 0x4, R22 ;  /* 0x0000000400067825 */ /* 0x001fc600078e0216 */
[----:B------:R-:W5:Y:S01]  /*1010*/  LDG.E R14, desc[UR6][R14.64] ;  /* 0x000000060e0e7981 */ /* 0x000f62000c1e1900 */
[----:B--2---:R-:W-:-:S03]  /*1020*/  IMAD.WIDE R4, R0, 0x4, R18 ;  /* 0x0000000400047825 */ /* 0x004fc600078e0212 */
[----:B------:R-:W2:Y:S01]  /*1030*/  LDG.E R6, desc[UR6][R6.64] ;  /* 0x0000000606067981 */ /* 0x000ea2000c1e1900 */
[----:B---3--:R-:W-:-:S03]  /*1040*/  IMAD.WIDE R10, R0, 0x4, R10 ;  /* 0x00000004000a7825 */ /* 0x008fc600078e020a */
[----:B------:R-:W3:Y:S04]  /*1050*/  LDG.E R4, desc[UR6][R4.64] ;  /* 0x0000000604047981 */ /* 0x000ee8000c1e1900 */
[----:B----4-:R-:W3:Y:S01]  /*1060*/  LDG.E R17, desc[UR6][R10.64] ;  /* 0x000000060a117981 */ /* 0x010ee2000c1e1900 */
[----:B-----5:R-:W-:Y:S01]  /*1070*/  FADD R20, R20, -R25 ;  /* 0x8000001914147221 */ /* 0x020fe20000000000 */
[----:B------:R-:W-:-:S04]  /*1080*/  FADD R3, R12, -R9 ;  /* 0x800000090c037221 */ /* 0x000fc80000000000 */
[----:B------:R-:W-:-:S04]  /*1090*/  FADD R3, R20, -R3 ;  /* 0x8000000314037221 */ /* 0x000fc80000000000 */
[----:B------:R-:W-:-:S04]  /*10a0*/  FFMA R3, -R14, UR4, R3 ;  /* 0x000000040e037c23 */ /* 0x000fc80008000103 */
[----:B--2---:R-:W-:-:S04]  /*10b0*/  FMUL R3, R6, R3 ;  /* 0x0000000306037220 */ /* 0x004fc80000400000 */
[----:B---3--:R-:W-:-:S05]  /*10c0*/  FFMA R3, R4, R17, R3 ;  /* 0x0000001104037223 */ /* 0x008fca0000000003 */
[----:B------:R-:W-:Y:S01]  /*10d0*/  STG.E desc[UR6][R10.64], R3 ;  /* 0x000000030a007986 */ /* 0x000fe2000c101906 */
[----:B------:R-:W-:Y:S05]  /*10e0*/  EXIT ;  /* 0x000000000000794d */ /* 0x000fea0003800000 */
.L_x_9:
        /* <DEDUP_REMOVED lines=9> */
.L_x_15:


//--------------------- .nv.shared.reserved.0     --------------------------
	.section	.nv.shared.reserved.0,"aw",@nobits
	.weak		__nv_reservedSMEM_offset_0_alias
	.size		__nv_reservedSMEM_offset_0_alias, 0, 64
	.other		__nv_reservedSMEM_offset_0_alias,@"STO_CUDA_RESERVED_SHARED STV_DEFAULT"
__nv_reservedSMEM_offset_0_alias:
	.zero		0
	.zero		64


//--------------------- .nv.constant0._Z17updateH_3Dmap_fixPfS_S_S_S_S_S_S_S_S_S_S_S_S_S_fiii --------------------------
	.section	.nv.constant0._Z17updateH_3Dmap_fixPfS_S_S_S_S_S_S_S_S_S_S_S_S_S_fiii,"a",@progbits
	.sectionflags	@""
	.align	4
.nv.constant0._Z17updateH_3Dmap_fixPfS_S_S_S_S_S_S_S_S_S_S_S_S_S_fiii:
	.zero		1032


//--------------------- .nv.constant0._Z17updateE_3Dmap_fixPfS_S_S_S_S_S_S_S_S_S_S_S_S_S_fiii --------------------------
	.section	.nv.constant0._Z17updateE_3Dmap_fixPfS_S_S_S_S_S_S_S_S_S_S_S_S_S_fiii,"a",@progbits
	.sectionflags	@""
	.align	4
.nv.constant0._Z17updateE_3Dmap_fixPfS_S_S_S_S_S_S_S_S_S_S_S_S_S_fiii:
	.zero		1032


//--------------------- .nv.constant0._Z13updateH_3DmapPfS_S_S_S_S_S_S_S_S_S_S_S_S_S_fiii --------------------------
	.section	.nv.constant0._Z13updateH_3DmapPfS_S_S_S_S_S_S_S_S_S_S_S_S_S_fiii,"a",@progbits
	.sectionflags	@""
	.align	4
.nv.constant0._Z13updateH_3DmapPfS_S_S_S_S_S_S_S_S_S_S_S_S_S_fiii:
	.zero		1032


//--------------------- .nv.constant0._Z13updateE_3DmapPfS_S_S_S_S_S_S_S_S_S_S_S_S_S_fiii --------------------------
	.section	.nv.constant0._Z13updateE_3DmapPfS_S_S_S_S_S_S_S_S_S_S_S_S_S_fiii,"a",@progbits
	.sectionflags	@""
	.align	4
.nv.constant0._Z13updateE_3DmapPfS_S_S_S_S_S_S_S_S_S_S_S_S_S_fiii:
	.zero		1032


//--------------------- .nv.constant0._Z13updateH_2DmapPfS_S_S_S_S_S_S_S_S_S_S_S_S_S_fiii --------------------------
	.section	.nv.constant0._Z13updateH_2DmapPfS_S_S_S_S_S_S_S_S_S_S_S_S_S_fiii,"a",@progbits
	.sectionflags	@""
	.align	4
.nv.constant0._Z13updateH_2DmapPfS_S_S_S_S_S_S_S_S_S_S_S_S_S_fiii:
	.zero		1032


//--------------------- .nv.constant0._Z13updateE_2DmapPfS_S_S_S_S_S_S_S_S_S_S_S_S_S_fiii --------------------------
	.section	.nv.constant0._Z13updateE_2DmapPfS_S_S_S_S_S_S_S_S_S_S_S_S_S_fiii,"a",@progbits
	.sectionflags	@""
	.align	4
.nv.constant0._Z13updateE_2DmapPfS_S_S_S_S_S_S_S_S_S_S_S_S_S_fiii:
	.zero		1032


//--------------------- SYMBOLS --------------------------

	.type		.nv.reservedSmem.offset0,@object
	.size		.nv.reservedSmem.offset0,0x4
